	.target	sm_90a

	.elftype	@"ET_EXEC"


//--------------------- .note.nv.tkinfo           --------------------------
	.section	.note.nv.tkinfo,"",@"SHT_NOTE"
	.sectionflags	@"SHF_NOTE_NV_TKINFO"
	.tkinfo
        /*0018*/ 	.word	0x00000002
        /*0030*/ 	.string	""
        /*0030*/ 	.string	"ptxas"
        /*0030*/ 	.string	"Cuda compilation tools, release 13.0, V13.0.88"
        /*0030*/ 	.string	"Build cuda_13.0.r13.0/compiler.36424714_0"
        /*0030*/ 	.string	"-v  -suppress-debug-info  -lineinfo  -arch sm_90a "



//--------------------- .note.nv.cuinfo           --------------------------
	.section	.note.nv.cuinfo,"",@"SHT_NOTE"
	.sectionflags	@"SHF_NOTE_NV_CUINFO"
        /*0018*/ 	.short	0x0002
        /*001a*/ 	.short	0x005a
        /*001c*/ 	.short	0x0082
	.zero		2


//--------------------- .nv.info                  --------------------------
	.section	.nv.info,"",@"SHT_CUDA_INFO"
	.align	4


	//----- nvinfo : EIATTR_REGCOUNT
	.align		4
        /*0000*/ 	.byte	0x04, 0x2f
        /*0002*/ 	.short	(.L_1 - .L_0)
	.align		4
.L_0:
        /*0004*/ 	.word	index@(gluon_wgmma)
        /*0008*/ 	.word	0x0000009a


	//----- nvinfo : EIATTR_FRAME_SIZE
	.align		4
.L_1:
        /*000c*/ 	.byte	0x04, 0x11
        /*000e*/ 	.short	(.L_3 - .L_2)
	.align		4
.L_2:
        /*0010*/ 	.word	index@(gluon_wgmma)
        /*0014*/ 	.word	0x00000000


	//----- nvinfo : EIATTR_MIN_STACK_SIZE
	.align		4
.L_3:
        /*0018*/ 	.byte	0x04, 0x12
        /*001a*/ 	.short	(.L_5 - .L_4)
	.align		4
.L_4:
        /*001c*/ 	.word	index@(gluon_wgmma)
        /*0020*/ 	.word	0x00000000
.L_5:


//--------------------- .nv.compat                --------------------------
	.section	.nv.compat,"",@"SHT_CUDA_COMPAT_INFO"
	.align	4
        /*0000*/ 	.byte	0x02, 0x09, 0x01, 0x00, 0x02, 0x02, 0x04, 0x00, 0x02, 0x05, 0x05, 0x00, 0x03, 0x07, 0x01, 0x01
        /*0010*/ 	.byte	0x02, 0x03, 0x03, 0x00, 0x02, 0x06, 0x01, 0x00, 0x04, 0x0b, 0x08, 0x00, 0x00, 0x00, 0x00, 0x00
        /*0020*/ 	.byte	0x00, 0x00, 0x00, 0x00


//--------------------- .nv.info.gluon_wgmma      --------------------------
	.section	.nv.info.gluon_wgmma,"",@"SHT_CUDA_INFO"
	.sectionflags	@""
	.align	4


	//----- nvinfo : EIATTR_CUDA_API_VERSION
	.align		4
        /*0000*/ 	.byte	0x04, 0x37
        /*0002*/ 	.short	(.L_7 - .L_6)
.L_6:
        /*0004*/ 	.word	0x00000082


	//----- nvinfo : EIATTR_KPARAM_INFO
	.align		4
.L_7:
        /*0008*/ 	.byte	0x04, 0x17
        /*000a*/ 	.short	(.L_9 - .L_8)
.L_8:
        /*000c*/ 	.word	0x00000000
        /*0010*/ 	.short	0x000a
        /*0012*/ 	.short	0x0048
        /*0014*/ 	.byte	0x00, 0xf4, 0x21, 0x00


	//----- nvinfo : EIATTR_KPARAM_INFO
	.align		4
.L_9:
        /*0018*/ 	.byte	0x04, 0x17
        /*001a*/ 	.short	(.L_11 - .L_10)
.L_10:
        /*001c*/ 	.word	0x00000000
        /*0020*/ 	.short	0x0009
        /*0022*/ 	.short	0x0040
        /*0024*/ 	.byte	0x00, 0xf4, 0x21, 0x00


	//----- nvinfo : EIATTR_KPARAM_INFO
	.align		4
.L_11:
        /*0028*/ 	.byte	0x04, 0x17
        /*002a*/ 	.short	(.L_13 - .L_12)
.L_12:
        /*002c*/ 	.word	0x00000000
        /*0030*/ 	.short	0x0008
        /*0032*/ 	.short	0x0038
        /*0034*/ 	.byte	0x00, 0xf0, 0x21, 0x00


	//----- nvinfo : EIATTR_KPARAM_INFO
	.align		4
.L_13:
        /*0038*/ 	.byte	0x04, 0x17
        /*003a*/ 	.short	(.L_15 - .L_14)
.L_14:
        /*003c*/ 	.word	0x00000000
        /*0040*/ 	.short	0x0007
        /*0042*/ 	.short	0x0030
        /*0044*/ 	.byte	0x00, 0xf0, 0x21, 0x00


	//----- nvinfo : EIATTR_KPARAM_INFO
	.align		4
.L_15:
        /*0048*/ 	.byte	0x04, 0x17
        /*004a*/ 	.short	(.L_17 - .L_16)
.L_16:
        /*004c*/ 	.word	0x00000000
        /*0050*/ 	.short	0x0006
        /*0052*/ 	.short	0x0028
        /*0054*/ 	.byte	0x00, 0xf0, 0x21, 0x00


	//----- nvinfo : EIATTR_KPARAM_INFO
	.align		4
.L_17:
        /*0058*/ 	.byte	0x04, 0x17
        /*005a*/ 	.short	(.L_19 - .L_18)
.L_18:
        /*005c*/ 	.word	0x00000000
        /*0060*/ 	.short	0x0005
        /*0062*/ 	.short	0x0020
        /*0064*/ 	.byte	0x00, 0xf0, 0x11, 0x00


	//----- nvinfo : EIATTR_KPARAM_INFO
	.align		4
.L_19:
        /*0068*/ 	.byte	0x04, 0x17
        /*006a*/ 	.short	(.L_21 - .L_20)
.L_20:
        /*006c*/ 	.word	0x00000000
        /*0070*/ 	.short	0x0004
        /*0072*/ 	.short	0x001c
        /*0074*/ 	.byte	0x00, 0xf0, 0x11, 0x00


	//----- nvinfo : EIATTR_KPARAM_INFO
	.align		4
.L_21:
        /*0078*/ 	.byte	0x04, 0x17
        /*007a*/ 	.short	(.L_23 - .L_22)
.L_22:
        /*007c*/ 	.word	0x00000000
        /*0080*/ 	.short	0x0003
        /*0082*/ 	.short	0x0018
        /*0084*/ 	.byte	0x00, 0xf0, 0x11, 0x00


	//----- nvinfo : EIATTR_KPARAM_INFO
	.align		4
.L_23:
        /*0088*/ 	.byte	0x04, 0x17
        /*008a*/ 	.short	(.L_25 - .L_24)
.L_24:
        /*008c*/ 	.word	0x00000000
        /*0090*/ 	.short	0x0002
        /*0092*/ 	.short	0x0010
        /*0094*/ 	.byte	0x00, 0xf4, 0x21, 0x00


	//----- nvinfo : EIATTR_KPARAM_INFO
	.align		4
.L_25:
        /*0098*/ 	.byte	0x04, 0x17
        /*009a*/ 	.short	(.L_27 - .L_26)
.L_26:
        /*009c*/ 	.word	0x00000000
        /*00a0*/ 	.short	0x0001
        /*00a2*/ 	.short	0x0008
        /*00a4*/ 	.byte	0x00, 0xf4, 0x21, 0x00


	//----- nvinfo : EIATTR_KPARAM_INFO
	.align		4
.L_27:
        /*00a8*/ 	.byte	0x04, 0x17
        /*00aa*/ 	.short	(.L_29 - .L_28)
.L_28:
        /*00ac*/ 	.word	0x00000000
        /*00b0*/ 	.short	0x0000
        /*00b2*/ 	.short	0x0000
        /*00b4*/ 	.byte	0x00, 0xf4, 0x21, 0x00


	//----- nvinfo : EIATTR_SPARSE_MMA_MASK
	.align		4
.L_29:
        /*00b8*/ 	.byte	0x03, 0x50
        /*00ba*/ 	.short	0x0000


	//----- nvinfo : EIATTR_MAXREG_COUNT
	.align		4
        /*00bc*/ 	.byte	0x03, 0x1b
        /*00be*/ 	.short	0x00ff


	//----- nvinfo : EIATTR_NUM_BARRIERS
	.align		4
        /*00c0*/ 	.byte	0x02, 0x4c
        /*00c2*/ 	.byte	0x01
	.zero		1


	//----- nvinfo : EIATTR_MERCURY_ISA_VERSION
	.align		4
        /*00c4*/ 	.byte	0x03, 0x5f
        /*00c6*/ 	.short	0x0101


	//----- nvinfo : EIATTR_INT_WARP_WIDE_INSTR_OFFSETS
	.align		4
        /*00c8*/ 	.byte	0x04, 0x31
        /*00ca*/ 	.short	(.L_31 - .L_30)


	//   ....[0]....
.L_30:
        /*00cc*/ 	.word	0x00001640


	//   ....[1]....
        /*00d0*/ 	.word	0x00001660


	//   ....[2]....
        /*00d4*/ 	.word	0x00001710


	//   ....[3]....
        /*00d8*/ 	.word	0x00001ce0


	//   ....[4]....
        /*00dc*/ 	.word	0x00001cf0


	//   ....[5]....
        /*00e0*/ 	.word	0x00001d70


	//   ....[6]....
        /*00e4*/ 	.word	0x00001d80


	//   ....[7]....
        /*00e8*/ 	.word	0x00002180


	//   ....[8]....
        /*00ec*/ 	.word	0x00002220


	//----- nvinfo : EIATTR_COOP_GROUP_MASK_REGIDS
	.align		4
.L_31:
        /*00f0*/ 	.byte	0x04, 0x29
        /*00f2*/ 	.short	(.L_33 - .L_32)


	//   ....[0]....
.L_32:
        /*00f4*/ 	.word	0xffffffff


	//   ....[1]....
        /*00f8*/ 	.word	0xffffffff


	//   ....[2]....
        /*00fc*/ 	.word	0xffffffff


	//----- nvinfo : EIATTR_COOP_GROUP_INSTR_OFFSETS
	.align		4
.L_33:
        /*0100*/ 	.byte	0x04, 0x28
        /*0102*/ 	.short	(.L_35 - .L_34)


	//   ....[0]....
.L_34:
        /*0104*/ 	.word	0x00000150


	//   ....[1]....
        /*0108*/ 	.word	0x00000700


	//   ....[2]....
        /*010c*/ 	.word	0x00000cf0


	//----- nvinfo : EIATTR_MBARRIER_INSTR_OFFSETS
	.align		4
.L_35:
        /*0110*/ 	.byte	0x04, 0x39
        /*0112*/ 	.short	(.L_37 - .L_36)


	//   ....[0]....
.L_36:
        /*0114*/ 	.word	0x00001790
        /*0118*/ 	.word	0x000000ff
        /*011c*/ 	.word	0x00010000
        /*0120*/ 	.short	0x0100
        /*0122*/ 	.byte	0x18
	.zero		1


	//   ....[1]....
        /*0124*/ 	.word	0x000017b0
        /*0128*/ 	.word	0x000000ff
        /*012c*/ 	.word	0x00010008
        /*0130*/ 	.short	0x0100
        /*0132*/ 	.byte	0x18
	.zero		1


	//   ....[2]....
        /*0134*/ 	.word	0x00001e30
        /*0138*/ 	.word	0x000000ff
        /*013c*/ 	.word	0x00010000
        /*0140*/ 	.short	0x010a
        /*0142*/ 	.byte	0x16
	.zero		1


	//   ....[3]....
        /*0144*/ 	.word	0x000021b0
        /*0148*/ 	.word	0x000000ff
        /*014c*/ 	.word	0x00010000
        /*0150*/ 	.short	0x0108
        /*0152*/ 	.byte	0x18
	.zero		1


	//   ....[4]....
        /*0154*/ 	.word	0x00002300
        /*0158*/ 	.word	0x000000ff
        /*015c*/ 	.word	0x00010008
        /*0160*/ 	.short	0x0108
        /*0162*/ 	.byte	0x18
	.zero		1


	//   ....[5]....
        /*0164*/ 	.word	0x000027f0
        /*0168*/ 	.word	0x000000ff
        /*016c*/ 	.word	0x00010000
        /*0170*/ 	.short	0x010a
        /*0172*/ 	.byte	0x16
	.zero		1


	//----- nvinfo : EIATTR_NUM_MBARRIERS
	.align		4
.L_37:
        /*0174*/ 	.byte	0x03, 0x38
        /*0176*/ 	.short	0x0002


	//----- nvinfo : EIATTR_EXIT_INSTR_OFFSETS
	.align		4
        /*0178*/ 	.byte	0x04, 0x1c
        /*017a*/ 	.short	(.L_39 - .L_38)


	//   ....[0]....
.L_38:
        /*017c*/ 	.word	0x000027e0


	//----- nvinfo : EIATTR_REQNTID
	.align		4
.L_39:
        /*0180*/ 	.byte	0x04, 0x10
        /*0182*/ 	.short	(.L_41 - .L_40)
.L_40:
        /*0184*/ 	.word	0x00000080
        /*0188*/ 	.word	0x00000001
        /*018c*/ 	.word	0x00000001


	//----- nvinfo : EIATTR_CRS_STACK_SIZE
	.align		4
.L_41:
        /*0190*/ 	.byte	0x04, 0x1e
        /*0192*/ 	.short	(.L_43 - .L_42)
.L_42:
        /*0194*/ 	.word	0x00000000


	//----- nvinfo : EIATTR_CBANK_PARAM_SIZE
	.align		4
.L_43:
        /*0198*/ 	.byte	0x03, 0x19
        /*019a*/ 	.short	0x0050


	//----- nvinfo : EIATTR_PARAM_CBANK
	.align		4
        /*019c*/ 	.byte	0x04, 0x0a
        /*019e*/ 	.short	(.L_45 - .L_44)
	.align		4
.L_44:
        /*01a0*/ 	.word	index@(.nv.constant0.gluon_wgmma)
        /*01a4*/ 	.short	0x0210
        /*01a6*/ 	.short	0x0050


	//----- nvinfo : EIATTR_SW_WAR
	.align		4
.L_45:
        /*01a8*/ 	.byte	0x04, 0x36
        /*01aa*/ 	.short	(.L_47 - .L_46)
.L_46:
        /*01ac*/ 	.word	0x00000008
.L_47:


//--------------------- .nv.callgraph             --------------------------
	.section	.nv.callgraph,"",@"SHT_CUDA_CALLGRAPH"
	.align	4
	.sectionentsize	8
	.align		4
        /*0000*/ 	.word	0x00000000
	.align		4
        /*0004*/ 	.word	0xffffffff
	.align		4
        /*0008*/ 	.word	0x00000000
	.align		4
        /*000c*/ 	.word	0xfffffffe
	.align		4
        /*0010*/ 	.word	0x00000000
	.align		4
        /*0014*/ 	.word	0xfffffffd
	.align		4
        /*0018*/ 	.word	0x00000000
	.align		4
        /*001c*/ 	.word	0xfffffffc


//--------------------- .text.gluon_wgmma         --------------------------
	.section	.text.gluon_wgmma,"ax",@progbits
	.align	128
        .global         gluon_wgmma
        .type           gluon_wgmma,@function
        .size           gluon_wgmma,(.L_x_52 - gluon_wgmma)
        .other          gluon_wgmma,@"STO_CUDA_ENTRY STV_DEFAULT"
gluon_wgmma:
.text.gluon_wgmma:
[----:B------:R-:W-:Y:S01]  /*0000*/  LDC R1, c[0x0][0x28] ;  /* 0x00000a00ff017b82 */ /* 0x000fe20000000800 */
[----:B------:R-:W1:Y:S07]  /*0010*/  S2R R0, SR_TID.X ;  /* 0x0000000000007919 */ /* 0x000e6e0000002100 */
[----:B------:R-:W2:Y:S01]  /*0020*/  S2UR UR4, SR_CgaCtaId ;  /* 0x00000000000479c3 */ /* 0x000ea20000008800 */
[----:B------:R-:W-:Y:S01]  /*0030*/  UMOV UR24, 0x400 ;  /* 0x0000040000187882 */ /* 0x000fe20000000000 */
[----:B------:R-:W-:Y:S01]  /*0040*/  ULDC UR6, c[0x0][0xc] ;  /* 0x0000030000067ab9 */ /* 0x000fe20000000800 */
[----:B------:R-:W-:Y:S01]  /*0050*/  ULDC.64 UR30, c[0x0][0x250] ;  /* 0x00009400001e7ab9 */ /* 0x000fe20000000a00 */
[----:B------:R-:W-:Y:S04]  /*0060*/  BSSY B0, `(.L_x_0) ;  /* 0x000001f000007945 */ /* 0x000fe80003800000 */
[----:B------:R-:W3:Y:S08]  /*0070*/  LDC R6, c[0x0][0x228] ;  /* 0x00008a00ff067b82 */ /* 0x000ef00000000800 */
[----:B------:R-:W4:Y:S08]  /*0080*/  LDC R13, c[0x0][0x230] ;  /* 0x00008c00ff0d7b82 */ /* 0x000f300000000800 */
[----:B------:R-:W-:Y:S01]  /*0090*/  S2UR UR25, SR_CTAID.Y ;  /* 0x00000000001979c3 */ /* 0x000fe20000002600 */
[----:B--2---:R-:W-:-:S03]  /*00a0*/  ULEA UR24, UR4, UR24, 0x18 ;  /* 0x0000001804187291 */ /* 0x004fc6000f8ec03f */
[----:B------:R-:W-:Y:S01]  /*00b0*/  ULDC UR4, c[0x0][0x10] ;  /* 0x0000040000047ab9 */ /* 0x000fe20000000800 */
[----:B-1----:R-:W-:-:S03]  /*00c0*/  LOP3.LUT R2, R0, 0x7f, RZ, 0xc0, !PT ;  /* 0x0000007f00027812 */ /* 0x002fc600078ec0ff */
[----:B------:R-:W1:Y:S01]  /*00d0*/  S2UR UR5, SR_CTAID.Z ;  /* 0x00000000000579c3 */ /* 0x000e620000002700 */
[----:B---3--:R-:W-:Y:S01]  /*00e0*/  VIADD R6, R6, 0xffffffff ;  /* 0xffffffff06067836 */ /* 0x008fe20000000000 */
[C---:B------:R-:W-:Y:S02]  /*00f0*/  ISETP.GE.U32.AND P0, PT, R2.reuse, 0x20, PT ;  /* 0x000000200200780c */ /* 0x040fe40003f06070 */
[C---:B------:R-:W-:Y:S02]  /*0100*/  ISETP.NE.U32.AND P2, PT, R2.reuse, RZ, PT ;  /* 0x000000ff0200720c */ /* 0x040fe40003f45070 */
[----:B------:R-:W-:Y:S02]  /*0110*/  LEA R12, R2, UR24, 0x2 ;  /* 0x00000018020c7c11 */ /* 0x000fe4000f8e10ff */
[----:B------:R-:W2:Y:S01]  /*0120*/  S2UR UR40, SR_CTAID.X ;  /* 0x00000000002879c3 */ /* 0x000ea20000002500 */
[----:B----4-:R-:W-:-:S06]  /*0130*/  VIADD R9, R13, 0xffffffff ;  /* 0xffffffff0d097836 */ /* 0x010fcc0000000000 */
[----:B------:R3:W-:Y:S01]  /*0140*/  @!P0 STS [R12], RZ ;  /* 0x000000ff0c008388 */ /* 0x0007e20000000800 */
[----:B------:R-:W-:-:S03]  /*0150*/  NOP ;  /* 0x0000000000007918 */ /* 0x000fc60000000000 */
[----:B------:R3:W-:Y:S01]  /*0160*/  @!P2 STS [UR24+0x24], R6 ;  /* 0x00002406ff00a988 */ /* 0x0007e20008000818 */
[----:B-1----:R-:W-:-:S03]  /*0170*/  UIMAD UR4, UR5, UR4, UR25 ;  /* 0x00000004050472a4 */ /* 0x002fc6000f8e0219 */
[----:B------:R3:W-:Y:S01]  /*0180*/  @!P2 STS [UR24+0x20], R9 ;  /* 0x00002009ff00a988 */ /* 0x0007e20008000818 */
[----:B--2---:R-:W-:-:S04]  /*0190*/  UIMAD UR4, UR4, UR6, UR40 ;  /* 0x00000006040472a4 */ /* 0x004fc8000f8e0228 */
[----:B------:R-:W-:-:S03]  /*01a0*/  UIMAD UR5, UR4, 0x180, URZ ;  /* 0x00000180040578a4 */ /* 0x000fc6000f8e023f */
[----:B------:R-:W-:Y:S01]  /*01b0*/  UMOV UR4, URZ ;  /* 0x0000003f00047c82 */ /* 0x000fe20008000000 */
[----:B------:R-:W-:-:S04]  /*01c0*/  UIADD3 UR26, UP0, UR5, UR30, URZ ;  /* 0x0000001e051a7290 */ /* 0x000fc8000ff1e03f */
[----:B------:R-:W-:Y:S01]  /*01d0*/  ULEA.HI.X.SX32 UR27, UR5, UR31, 0x1, UP0 ;  /* 0x0000001f051b7291 */ /* 0x000fe200080f0e3f */
[----:B---3--:R-:W-:Y:S11]  /*01e0*/  @P2 BRA `(.L_x_1) ;  /* 0x0000000000182947 */ /* 0x008ff60003800000 */
[----:B------:R-:W1:Y:S01]  /*01f0*/  LDS R3, [UR24+0x8] ;  /* 0x00000818ff037984 */ /* 0x000e620008000800 */
[----:B------:R-:W2:Y:S01]  /*0200*/  LDC.64 R10, c[0x0][0x210] ;  /* 0x00008400ff0a7b82 */ /* 0x000ea20000000a00 */
[----:B------:R-:W-:Y:S02]  /*0210*/  IMAD.MOV.U32 R4, RZ, RZ, 0x70 ;  /* 0x00000070ff047424 */ /* 0x000fe400078e00ff */
[----:B--2---:R2:W-:Y:S03]  /*0220*/  STS.64 [UR24], R10 ;  /* 0x0000000aff007988 */ /* 0x0045e60008000a18 */
[----:B-1----:R-:W-:-:S05]  /*0230*/  LOP3.LUT R3, R3, 0x10, R4, 0xd8, !PT ;  /* 0x0000001003037812 */ /* 0x002fca00078ed804 */
[----:B------:R2:W-:Y:S02]  /*0240*/  STS [UR24+0x8], R3 ;  /* 0x00000803ff007988 */ /* 0x0005e40008000818 */
.L_x_1:
[----:B------:R-:W-:Y:S05]  /*0250*/  BSYNC B0 ;  /* 0x0000000000007941 */ /* 0x000fea0003800000 */
.L_x_0:
[----:B------:R-:W-:Y:S04]  /*0260*/  BSSY B0, `(.L_x_2) ;  /* 0x000000a000007945 */ /* 0x000fe80003800000 */
[----:B------:R-:W-:Y:S05]  /*0270*/  @P2 BRA `(.L_x_3) ;  /* 0x0000000000202947 */ /* 0x000fea0003800000 */
[----:B--2---:R-:W1:Y:S01]  /*0280*/  LDS R3, [UR24+0x34] ;  /* 0x00003418ff037984 */ /* 0x004e620008000800 */
[----:B------:R-:W-:Y:S02]  /*0290*/  IMAD.MOV.U32 R4, RZ, RZ, 0x3f000000 ;  /* 0x3f000000ff047424 */ /* 0x000fe400078e00ff */
[----:B------:R-:W-:Y:S01]  /*02a0*/  @!P2 IMAD.MOV.U32 R5, RZ, RZ, 0x7f ;  /* 0x0000007fff05a424 */ /* 0x000fe200078e00ff */
[----:B------:R-:W2:Y:S02]  /*02b0*/  @!P2 LDS R8, [UR24+0x38] ;  /* 0x00003818ff08a984 */ /* 0x000ea40008000800 */
[----:B-1----:R-:W-:Y:S02]  /*02c0*/  LOP3.LUT R3, R3, 0xff000000, R4, 0xb8, !PT ;  /* 0xff00000003037812 */ /* 0x002fe400078eb804 */
[----:B--2---:R-:W-:-:S03]  /*02d0*/  @!P2 LOP3.LUT R4, R8, 0xff, R5, 0xb8, !PT ;  /* 0x000000ff0804a812 */ /* 0x004fc600078eb805 */
[----:B------:R1:W-:Y:S04]  /*02e0*/  STS [UR24+0x34], R3 ;  /* 0x00003403ff007988 */ /* 0x0003e80008000818 */
[----:B------:R1:W-:Y:S02]  /*02f0*/  @!P2 STS [UR24+0x38], R4 ;  /* 0x00003804ff00a988 */ /* 0x0003e40008000818 */
.L_x_3:
[----:B------:R-:W-:Y:S05]  /*0300*/  BSYNC B0 ;  /* 0x0000000000007941 */ /* 0x000fea0003800000 */
.L_x_2:
[----:B------:R-:W-:Y:S04]  /*0310*/  BSSY B0, `(.L_x_4) ;  /* 0x000000e000007945 */ /* 0x000fe80003800000 */
[----:B------:R-:W-:Y:S05]  /*0320*/  @P2 BRA `(.L_x_5) ;  /* 0x0000000000302947 */ /* 0x000fea0003800000 */
[----:B-1----:R-:W1:Y:S01]  /*0330*/  LDS R4, [UR24+0x34] ;  /* 0x00003418ff047984 */ /* 0x002e620008000800 */
[----:B--2---:R-:W2:Y:S03]  /*0340*/  LDC.64 R10, c[0x0][0x238] ;  /* 0x00008e00ff0a7b82 */ /* 0x004ea60000000a00 */
[----:B------:R-:W3:Y:S01]  /*0350*/  LDS R3, [UR24+0x1c] ;  /* 0x00001c18ff037984 */ /* 0x000ee20008000800 */
[C---:B--2---:R-:W-:Y:S01]  /*0360*/  SHF.L.U64.HI R8, R10.reuse, 0x1, R11 ;  /* 0x000000010a087819 */ /* 0x044fe2000001020b */
[----:B------:R-:W-:-:S03]  /*0370*/  IMAD.SHL.U32 R5, R10, 0x2, RZ ;  /* 0x000000020a057824 */ /* 0x000fc600078e00ff */
[--C-:B------:R-:W-:Y:S02]  /*0380*/  SHF.R.U32.HI R10, RZ, 0x4, R8.reuse ;  /* 0x00000004ff0a7819 */ /* 0x100fe40000011608 */
[----:B------:R-:W-:-:S05]  /*0390*/  SHF.R.U64 R5, R5, 0x4, R8 ;  /* 0x0000000405057819 */ /* 0x000fca0000001208 */
[----:B------:R4:W-:Y:S01]  /*03a0*/  STS [UR24+0xc], R5 ;  /* 0x00000c05ff007988 */ /* 0x0009e20008000818 */
[----:B-1----:R-:W-:Y:S02]  /*03b0*/  LOP3.LUT R4, R4, 0x7, RZ, 0xb8, !PT ;  /* 0x0000000704047812 */ /* 0x002fe400078eb8ff */
[----:B---3--:R-:W-:-:S03]  /*03c0*/  LOP3.LUT R3, R3, 0xf, R10, 0xb8, !PT ;  /* 0x0000000f03037812 */ /* 0x008fc600078eb80a */
[----:B------:R4:W-:Y:S04]  /*03d0*/  STS [UR24+0x34], R4 ;  /* 0x00003404ff007988 */ /* 0x0009e80008000818 */
[----:B------:R4:W-:Y:S02]  /*03e0*/  STS [UR24+0x1c], R3 ;  /* 0x00001c03ff007988 */ /* 0x0009e40008000818 */
.L_x_5:
[----:B------:R-:W-:Y:S05]  /*03f0*/  BSYNC B0 ;  /* 0x0000000000007941 */ /* 0x000fea0003800000 */
.L_x_4:
[----:B------:R-:W-:Y:S04]  /*0400*/  BSSY B1, `(.L_x_6) ;  /* 0x000001a000017945 */ /* 0x000fe80003800000 */
[----:B------:R-:W-:Y:S04]  /*0410*/  BSSY B0, `(.L_x_7) ;  /* 0x0000015000007945 */ /* 0x000fe80003800000 */
[----:B------:R-:W-:Y:S05]  /*0420*/  @P2 BRA `(.L_x_8) ;  /* 0x0000000000202947 */ /* 0x000fea0003800000 */
[----:B-12-4-:R-:W1:Y:S02]  /*0430*/  LDS R3, [UR24+0x34] ;  /* 0x00003418ff037984 */ /* 0x016e640008000800 */
[----:B-1----:R-:W-:-:S05]  /*0440*/  LOP3.LUT R3, R3, 0x38, RZ, 0xb8, !PT ;  /* 0x0000003803037812 */ /* 0x002fca00078eb8ff */
[----:B------:R1:W-:Y:S01]  /*0450*/  STS [UR24+0x34], R3 ;  /* 0x00003403ff007988 */ /* 0x0003e20008000818 */
[----:B------:R-:W-:Y:S05]  /*0460*/  @P2 BRA `(.L_x_9) ;  /* 0x0000000000202947 */ /* 0x000fea0003800000 */
[----:B-1----:R-:W1:Y:S01]  /*0470*/  LDS R3, [UR24+0x8] ;  /* 0x00000818ff037984 */ /* 0x002e620008000800 */
[----:B------:R-:W-:-:S05]  /*0480*/  IMAD.MOV.U32 R4, RZ, RZ, 0x780 ;  /* 0x00000780ff047424 */ /* 0x000fca00078e00ff */
[----:B-1----:R-:W-:-:S05]  /*0490*/  LOP3.LUT R3, R3, 0x300, R4, 0xd8, !PT ;  /* 0x0000030003037812 */ /* 0x002fca00078ed804 */
[----:B------:R3:W-:Y:S02]  /*04a0*/  STS [UR24+0x8], R3 ;  /* 0x00000803ff007988 */ /* 0x0007e40008000818 */
.L_x_8:
[----:B------:R-:W-:Y:S05]  /*04b0*/  @P2 BRA `(.L_x_10) ;  /* 0x0000000000282947 */ /* 0x000fea0003800000 */
[----:B-1234-:R-:W1:Y:S02]  /*04c0*/  LDS R3, [UR24+0x8] ;  /* 0x00000818ff037984 */ /* 0x01ee640008000800 */
[----:B-1----:R-:W-:-:S05]  /*04d0*/  LOP3.LUT R3, R3, 0x1800, RZ, 0xb8, !PT ;  /* 0x0000180003037812 */ /* 0x002fca00078eb8ff */
[----:B------:R2:W-:Y:S02]  /*04e0*/  STS [UR24+0x8], R3 ;  /* 0x00000803ff007988 */ /* 0x0005e40008000818 */
.L_x_9:
[----:B------:R-:W-:Y:S05]  /*04f0*/  @P2 BREAK B0 ;  /* 0x0000000000002942 */ /* 0x000fea0003800000 */
[----:B------:R-:W-:Y:S05]  /*0500*/  @P2 BRA `(.L_x_11) ;  /* 0x0000000000242947 */ /* 0x000fea0003800000 */
[----:B------:R-:W3:Y:S01]  /*0510*/  LDS R4, [UR24+0x8] ;  /* 0x00000818ff047984 */ /* 0x000ee20008000800 */
[----:B-12---:R-:W-:-:S05]  /*0520*/  IMAD.MOV.U32 R3, RZ, RZ, 0x6000 ;  /* 0x00006000ff037424 */ /* 0x006fca00078e00ff */
[----:B---3--:R-:W-:-:S04]  /*0530*/  LOP3.LUT R3, R4, 0x6000, R3, 0xd8, !PT ;  /* 0x0000600004037812 */ /* 0x008fc800078ed803 */
[----:B------:R-:W-:-:S05]  /*0540*/  LOP3.LUT R3, R3, 0x400000, RZ, 0xb8, !PT ;  /* 0x0040000003037812 */ /* 0x000fca00078eb8ff */
[----:B------:R5:W-:Y:S02]  /*0550*/  STS [UR24+0x8], R3 ;  /* 0x00000803ff007988 */ /* 0x000be40008000818 */
.L_x_10:
[----:B------:R-:W-:Y:S05]  /*0560*/  BSYNC B0 ;  /* 0x0000000000007941 */ /* 0x000fea0003800000 */
.L_x_7:
[----:B-12345:R-:W1:Y:S02]  /*0570*/  @!P2 LDS R3, [UR24+0x8] ;  /* 0x00000818ff03a984 */ /* 0x03ee640008000800 */
[----:B-1----:R-:W-:-:S05]  /*0580*/  @!P2 LOP3.LUT R3, R3, 0x8000, RZ, 0xb8, !PT ;  /* 0x000080000303a812 */ /* 0x002fca00078eb8ff */
[----:B------:R3:W-:Y:S02]  /*0590*/  @!P2 STS [UR24+0x8], R3 ;  /* 0x00000803ff00a988 */ /* 0x0007e40008000818 */
.L_x_11:
[----:B------:R-:W-:Y:S05]  /*05a0*/  BSYNC B1 ;  /* 0x0000000000017941 */ /* 0x000fea0003800000 */
.L_x_6:
[----:B------:R-:W-:Y:S05]  /*05b0*/  WARPSYNC.ALL ;  /* 0x0000000000007948 */ /* 0x000fea0003800000 */
[----:B------:R-:W-:Y:S05]  /*05c0*/  @P0 BRA `(.L_x_12) ;  /* 0x0000000000280947 */ /* 0x000fea0003800000 */
[----:B-123--:R-:W1:Y:S01]  /*05d0*/  S2R R3, SR_LANEID ;  /* 0x0000000000037919 */ /* 0x00ee620000000000 */
[----:B------:R-:W-:Y:S05]  /*05e0*/  WARPSYNC.ALL ;  /* 0x0000000000007948 */ /* 0x000fea0003800000 */
[----:B-1----:R-:W-:-:S05]  /*05f0*/  IMAD.SHL.U32 R3, R3, 0x4, RZ ;  /* 0x0000000403037824 */ /* 0x002fca00078e00ff */
[----:B------:R-:W1:Y:S01]  /*0600*/  LDS R7, [R3+UR24] ;  /* 0x0000001803077984 */ /* 0x000e620008000800 */
[----:B------:R-:W-:-:S05]  /*0610*/  IADD3 R4, P1, R3, UR26, RZ ;  /* 0x0000001a03047c10 */ /* 0x000fca000ff3e0ff */
[----:B------:R-:W-:-:S05]  /*0620*/  IMAD.X R5, RZ, RZ, UR27, P1 ;  /* 0x0000001bff057e24 */ /* 0x000fca00088e06ff */
[----:B-1----:R4:W5:Y:S01]  /*0630*/  ATOMG.E.EXCH.STRONG.GPU PT, RZ, [R4], R7 ;  /* 0x0000000704ff73a8 */ /* 0x00296200041ee100 */
[----:B------:R-:W-:-:S04]  /*0640*/  DEPBAR {5,4,3,2,1,0} ;  /* 0x0000003f0000791a */ /* 0x000fc80000000000 */
[----:B------:R4:W-:Y:S01]  /*0650*/  UTMACCTL.IV [UR26] ;  /* 0x000000001a0079b9 */ /* 0x0009e20008000000 */
[----:B------:R-:W-:Y:S01]  /*0660*/  NOP ;  /* 0x0000000000007918 */ /* 0x000fe20000000000 */
.L_x_12:
[----:B------:R-:W-:Y:S05]  /*0670*/  @P0 BRA `(.L_x_13) ;  /* 0x00000000000c0947 */ /* 0x000fea0003800000 */
[----:B------:R0:W-:Y:S01]  /*0680*/  UTMACMDFLUSH ;  /* 0x00000000000079b7 */ /* 0x0001e20000000000 */
[----:B------:R-:W-:Y:S05]  /*0690*/  @P0 BRA `(.L_x_13) ;  /* 0x0000000000040947 */ /* 0x000fea0003800000 */
[----:B------:R-:W-:-:S04]  /*06a0*/  DEPBAR.LE SB0, 0x0 ;  /* 0x000080000000791a */ /* 0x000fc80000000000 */
.L_x_13:
[----:B------:R-:W-:Y:S05]  /*06b0*/  WARPSYNC.ALL ;  /* 0x0000000000007948 */ /* 0x000fea0003800000 */
[----:B-----5:R-:W-:Y:S06]  /*06c0*/  BAR.SYNC.DEFER_BLOCKING 0x0 ;  /* 0x0000000000007b1d */ /* 0x020fec0000010000 */
[----:B------:R-:W-:Y:S02]  /*06d0*/  BSSY B1, `(.L_x_14) ;  /* 0x000000b000017945 */ /* 0x000fe40003800000 */
[----:B------:R-:W-:Y:S06]  /*06e0*/  BAR.SYNC.DEFER_BLOCKING 0x0 ;  /* 0x0000000000007b1d */ /* 0x000fec0000010000 */
[----:B------:R5:W-:Y:S01]  /*06f0*/  @!P0 STS [R12], RZ ;  /* 0x000000ff0c008388 */ /* 0x000be20000000800 */
[----:B------:R-:W-:Y:S01]  /*0700*/  NOP ;  /* 0x0000000000007918 */ /* 0x000fe20000000000 */
[----:B------:R-:W-:Y:S05]  /*0710*/  @P2 BRA `(.L_x_15) ;  /* 0x0000000000182947 */ /* 0x000fea0003800000 */
[----:B-123--:R-:W1:Y:S01]  /*0720*/  LDS R3, [UR24+0x8] ;  /* 0x00000818ff037984 */ /* 0x00ee620008000800 */
[----:B------:R-:W2:Y:S01]  /*0730*/  LDC.64 R10, c[0x0][0x218] ;  /* 0x00008600ff0a7b82 */ /* 0x000ea20000000a00 */
[----:B----4-:R-:W-:Y:S02]  /*0740*/  IMAD.MOV.U32 R4, RZ, RZ, 0x70 ;  /* 0x00000070ff047424 */ /* 0x010fe400078e00ff */
[----:B--2---:R2:W-:Y:S03]  /*0750*/  STS.64 [UR24], R10 ;  /* 0x0000000aff007988 */ /* 0x0045e60008000a18 */
[----:B-1----:R-:W-:-:S05]  /*0760*/  LOP3.LUT R3, R3, 0x10, R4, 0xd8, !PT ;  /* 0x0000001003037812 */ /* 0x002fca00078ed804 */
[----:B------:R2:W-:Y:S02]  /*0770*/  STS [UR24+0x8], R3 ;  /* 0x00000803ff007988 */ /* 0x0005e40008000818 */
.L_x_15:
[----:B----4-:R-:W-:Y:S05]  /*0780*/  BSYNC B1 ;  /* 0x0000000000017941 */ /* 0x010fea0003800000 */
.L_x_14:
[----:B------:R-:W-:Y:S04]  /*0790*/  BSSY B2, `(.L_x_16) ;  /* 0x000000f000027945 */ /* 0x000fe80003800000 */
[----:B------:R-:W-:Y:S04]  /*07a0*/  BSSY B1, `(.L_x_17) ;  /* 0x000000c000017945 */ /* 0x000fe80003800000 */
[----:B------:R-:W-:Y:S05]  /*07b0*/  @P2 BRA `(.L_x_18) ;  /* 0x0000000000282947 */ /* 0x000fea0003800000 */
[----:B-123--:R-:W1:Y:S01]  /*07c0*/  LDS R3, [UR24+0x34] ;  /* 0x00003418ff037984 */ /* 0x00ee620008000800 */
[----:B------:R-:W-:Y:S01]  /*07d0*/  IMAD.MOV.U32 R4, RZ, RZ, 0x3f000000 ;  /* 0x3f000000ff047424 */ /* 0x000fe200078e00ff */
[----:B------:R-:W-:Y:S05]  /*07e0*/  @P2 BREAK B1 ;  /* 0x0000000000012942 */ /* 0x000fea0003800000 */
[----:B-1----:R-:W-:-:S05]  /*07f0*/  LOP3.LUT R3, R3, 0xff000000, R4, 0xb8, !PT ;  /* 0xff00000003037812 */ /* 0x002fca00078eb804 */
[----:B------:R1:W-:Y:S01]  /*0800*/  STS [UR24+0x34], R3 ;  /* 0x00003403ff007988 */ /* 0x0003e20008000818 */
[----:B------:R-:W-:Y:S05]  /*0810*/  @P2 BRA `(.L_x_19) ;  /* 0x0000000000182947 */ /* 0x000fea0003800000 */
[----:B-1----:R-:W1:Y:S01]  /*0820*/  LDS R3, [UR24+0x38] ;  /* 0x00003818ff037984 */ /* 0x002e620008000800 */
[----:B------:R-:W-:-:S05]  /*0830*/  IMAD.MOV.U32 R4, RZ, RZ, 0x7f ;  /* 0x0000007fff047424 */ /* 0x000fca00078e00ff */
[----:B-1----:R-:W-:-:S05]  /*0840*/  LOP3.LUT R3, R3, 0xff, R4, 0xb8, !PT ;  /* 0x000000ff03037812 */ /* 0x002fca00078eb804 */
[----:B------:R4:W-:Y:S02]  /*0850*/  STS [UR24+0x38], R3 ;  /* 0x00003803ff007988 */ /* 0x0009e40008000818 */
.L_x_18:
[----:B------:R-:W-:Y:S05]  /*0860*/  BSYNC B1 ;  /* 0x0000000000017941 */ /* 0x000fea0003800000 */
.L_x_17:
[----:B------:R1:W-:Y:S02]  /*0870*/  @!P2 STS [UR24+0x20], R9 ;  /* 0x00002009ff00a988 */ /* 0x0003e40008000818 */
.L_x_19:
[----:B------:R-:W-:Y:S05]  /*0880*/  BSYNC B2 ;  /* 0x0000000000027941 */ /* 0x000fea0003800000 */
.L_x_16:
[----:B------:R-:W-:Y:S05]  /*0890*/  WARPSYNC.ALL ;  /* 0x0000000000007948 */ /* 0x000fea0003800000 */
[----:B-1234-:R-:W1:Y:S01]  /*08a0*/  LDC R3, c[0x0][0x22c] ;  /* 0x00008b00ff037b82 */ /* 0x01ee620000000800 */
[----:B------:R-:W-:Y:S01]  /*08b0*/  BSSY B2, `(.L_x_20) ;  /* 0x0000010000027945 */ /* 0x000fe20003800000 */
[----:B-1----:R-:W-:-:S05]  /*08c0*/  VIADD R3, R3, 0xffffffff ;  /* 0xffffffff03037836 */ /* 0x002fca0000000000 */
[----:B------:R1:W-:Y:S01]  /*08d0*/  @!P2 STS [UR24+0x24], R3 ;  /* 0x00002403ff00a988 */ /* 0x0003e20008000818 */
[----:B------:R-:W-:Y:S05]  /*08e0*/  @P2 BRA `(.L_x_21) ;  /* 0x0000000000302947 */ /* 0x000fea0003800000 */
[----:B------:R-:W2:Y:S01]  /*08f0*/  LDS R5, [UR24+0x34] ;  /* 0x00003418ff057984 */ /* 0x000ea20008000800 */
[----:B------:R-:W3:Y:S03]  /*0900*/  LDC.64 R10, c[0x0][0x240] ;  /* 0x00009000ff0a7b82 */ /* 0x000ee60000000a00 */
[----:B------:R-:W4:Y:S01]  /*0910*/  LDS R4, [UR24+0x1c] ;  /* 0x00001c18ff047984 */ /* 0x000f220008000800 */
[C---:B---3--:R-:W-:Y:S01]  /*0920*/  SHF.L.U64.HI R8, R10.reuse, 0x1, R11 ;  /* 0x000000010a087819 */ /* 0x048fe2000001020b */
[----:B------:R-:W-:-:S03]  /*0930*/  IMAD.SHL.U32 R7, R10, 0x2, RZ ;  /* 0x000000020a077824 */ /* 0x000fc600078e00ff */
[--C-:B------:R-:W-:Y:S02]  /*0940*/  SHF.R.U32.HI R9, RZ, 0x4, R8.reuse ;  /* 0x00000004ff097819 */ /* 0x100fe40000011608 */
[----:B------:R-:W-:-:S05]  /*0950*/  SHF.R.U64 R7, R7, 0x4, R8 ;  /* 0x0000000407077819 */ /* 0x000fca0000001208 */
[----:B------:R3:W-:Y:S01]  /*0960*/  STS [UR24+0xc], R7 ;  /* 0x00000c07ff007988 */ /* 0x0007e20008000818 */
[----:B--2---:R-:W-:Y:S02]  /*0970*/  LOP3.LUT R5, R5, 0x7, RZ, 0xb8, !PT ;  /* 0x0000000705057812 */ /* 0x004fe400078eb8ff */
[----:B----4-:R-:W-:-:S03]  /*0980*/  LOP3.LUT R4, R4, 0xf, R9, 0xb8, !PT ;  /* 0x0000000f04047812 */ /* 0x010fc600078eb809 */
[----:B------:R3:W-:Y:S04]  /*0990*/  STS [UR24+0x34], R5 ;  /* 0x00003405ff007988 */ /* 0x0007e80008000818 */
[----:B------:R3:W-:Y:S02]  /*09a0*/  STS [UR24+0x1c], R4 ;  /* 0x00001c04ff007988 */ /* 0x0007e40008000818 */
.L_x_21:
[----:B------:R-:W-:Y:S05]  /*09b0*/  BSYNC B2 ;  /* 0x0000000000027941 */ /* 0x000fea0003800000 */
.L_x_20:
[----:B------:R-:W-:Y:S04]  /*09c0*/  BSSY B3, `(.L_x_22) ;  /* 0x000001a000037945 */ /* 0x000fe80003800000 */
[----:B------:R-:W-:Y:S04]  /*09d0*/  BSSY B2, `(.L_x_23) ;  /* 0x0000015000027945 */ /* 0x000fe80003800000 */
[----:B------:R-:W-:Y:S05]  /*09e0*/  @P2 BRA `(.L_x_24) ;  /* 0x0000000000202947 */ /* 0x000fea0003800000 */
[----:B---3--:R-:W2:Y:S02]  /*09f0*/  LDS R4, [UR24+0x34] ;  /* 0x00003418ff047984 */ /* 0x008ea40008000800 */
[----:B--2---:R-:W-:-:S05]  /*0a00*/  LOP3.LUT R4, R4, 0x38, RZ, 0xb8, !PT ;  /* 0x0000003804047812 */ /* 0x004fca00078eb8ff */
[----:B------:R2:W-:Y:S01]  /*0a10*/  STS [UR24+0x34], R4 ;  /* 0x00003404ff007988 */ /* 0x0005e20008000818 */
[----:B------:R-:W-:Y:S05]  /*0a20*/  @P2 BRA `(.L_x_25) ;  /* 0x0000000000202947 */ /* 0x000fea0003800000 */
[----:B--2---:R-:W2:Y:S01]  /*0a30*/  LDS R4, [UR24+0x8] ;  /* 0x00000818ff047984 */ /* 0x004ea20008000800 */
[----:B------:R-:W-:-:S05]  /*0a40*/  IMAD.MOV.U32 R5, RZ, RZ, 0x780 ;  /* 0x00000780ff057424 */ /* 0x000fca00078e00ff */
[----:B--2---:R-:W-:-:S05]  /*0a50*/  LOP3.LUT R4, R4, 0x300, R5, 0xd8, !PT ;  /* 0x0000030004047812 */ /* 0x004fca00078ed805 */
[----:B------:R2:W-:Y:S02]  /*0a60*/  STS [UR24+0x8], R4 ;  /* 0x00000804ff007988 */ /* 0x0005e40008000818 */
.L_x_24:
[----:B------:R-:W-:Y:S05]  /*0a70*/  @P2 BRA `(.L_x_26) ;  /* 0x0000000000282947 */ /* 0x000fea0003800000 */
[----:B--23--:R-:W2:Y:S02]  /*0a80*/  LDS R4, [UR24+0x8] ;  /* 0x00000818ff047984 */ /* 0x00cea40008000800 */
[----:B--2---:R-:W-:-:S05]  /*0a90*/  LOP3.LUT R4, R4, 0x1800, RZ, 0xb8, !PT ;  /* 0x0000180004047812 */ /* 0x004fca00078eb8ff */
[----:B------:R3:W-:Y:S02]  /*0aa0*/  STS [UR24+0x8], R4 ;  /* 0x00000804ff007988 */ /* 0x0007e40008000818 */
.L_x_25:
[----:B------:R-:W-:Y:S05]  /*0ab0*/  @P2 BREAK B2 ;  /* 0x0000000000022942 */ /* 0x000fea0003800000 */
[----:B------:R-:W-:Y:S05]  /*0ac0*/  @P2 BRA `(.L_x_27) ;  /* 0x0000000000242947 */ /* 0x000fea0003800000 */
[----:B--23--:R-:W2:Y:S01]  /*0ad0*/  LDS R4, [UR24+0x8] ;  /* 0x00000818ff047984 */ /* 0x00cea20008000800 */
[----:B------:R-:W-:-:S05]  /*0ae0*/  IMAD.MOV.U32 R5, RZ, RZ, 0x6000 ;  /* 0x00006000ff057424 */ /* 0x000fca00078e00ff */
[----:B--2---:R-:W-:-:S04]  /*0af0*/  LOP3.LUT R4, R4, 0x6000, R5, 0xd8, !PT ;  /* 0x0000600004047812 */ /* 0x004fc800078ed805 */
[----:B------:R-:W-:-:S05]  /*0b00*/  LOP3.LUT R4, R4, 0x400000, RZ, 0xb8, !PT ;  /* 0x0040000004047812 */ /* 0x000fca00078eb8ff */
[----:B------:R4:W-:Y:S02]  /*0b10*/  STS [UR24+0x8], R4 ;  /* 0x00000804ff007988 */ /* 0x0009e40008000818 */
.L_x_26:
[----:B------:R-:W-:Y:S05]  /*0b20*/  BSYNC B2 ;  /* 0x0000000000027941 */ /* 0x000fea0003800000 */
.L_x_23:
[----:B--234-:R-:W2:Y:S02]  /*0b30*/  @!P2 LDS R4, [UR24+0x8] ;  /* 0x00000818ff04a984 */ /* 0x01cea40008000800 */
[----:B--2---:R-:W-:-:S05]  /*0b40*/  @!P2 LOP3.LUT R4, R4, 0x8000, RZ, 0xb8, !PT ;  /* 0x000080000404a812 */ /* 0x004fca00078eb8ff */
[----:B------:R4:W-:Y:S02]  /*0b50*/  @!P2 STS [UR24+0x8], R4 ;  /* 0x00000804ff00a988 */ /* 0x0009e40008000818 */
.L_x_27:
[----:B------:R-:W-:Y:S05]  /*0b60*/  BSYNC B3 ;  /* 0x0000000000037941 */ /* 0x000fea0003800000 */
.L_x_22:
[----:B------:R-:W-:Y:S05]  /*0b70*/  WARPSYNC.ALL ;  /* 0x0000000000007948 */ /* 0x000fea0003800000 */
[----:B------:R-:W-:-:S04]  /*0b80*/  UIADD3 UR29, UR5, 0x80, URZ ;  /* 0x00000080051d7890 */ /* 0x000fc8000fffe03f */
[----:B------:R-:W-:-:S04]  /*0b90*/  UIADD3 UR28, UP0, UR29, UR30, URZ ;  /* 0x0000001e1d1c7290 */ /* 0x000fc8000ff1e03f */
[----:B------:R-:W-:Y:S01]  /*0ba0*/  ULEA.HI.X.SX32 UR29, UR29, UR31, 0x1, UP0 ;  /* 0x0000001f1d1d7291 */ /* 0x000fe200080f0e3f */
[----:B------:R-:W-:Y:S11]  /*0bb0*/  @P0 BRA `(.L_x_28) ;  /* 0x0000000000280947 */ /* 0x000ff60003800000 */
[----:B--234-:R-:W2:Y:S01]  /*0bc0*/  S2R R4, SR_LANEID ;  /* 0x0000000000047919 */ /* 0x01cea20000000000 */
[----:B------:R-:W-:Y:S05]  /*0bd0*/  WARPSYNC.ALL ;  /* 0x0000000000007948 */ /* 0x000fea0003800000 */
[----:B--2---:R-:W-:-:S05]  /*0be0*/  IMAD.SHL.U32 R8, R4, 0x4, RZ ;  /* 0x0000000404087824 */ /* 0x004fca00078e00ff */
[----:B------:R-:W2:Y:S01]  /*0bf0*/  LDS R7, [R8+UR24] ;  /* 0x0000001808077984 */ /* 0x000ea20008000800 */
[----:B------:R-:W-:-:S05]  /*0c00*/  IADD3 R4, P1, R8, UR28, RZ ;  /* 0x0000001c08047c10 */ /* 0x000fca000ff3e0ff */
[----:B------:R-:W-:-:S05]  /*0c10*/  IMAD.X R5, RZ, RZ, UR29, P1 ;  /* 0x0000001dff057e24 */ /* 0x000fca00088e06ff */
[----:B--2---:R2:W3:Y:S01]  /*0c20*/  ATOMG.E.EXCH.STRONG.GPU PT, RZ, [R4], R7 ;  /* 0x0000000704ff73a8 */ /* 0x0044e200041ee100 */
[----:B------:R-:W-:-:S04]  /*0c30*/  DEPBAR {5,4,3,2,1,0} ;  /* 0x0000003f0000791a */ /* 0x000fc80000000000 */
[----:B------:R2:W-:Y:S01]  /*0c40*/  UTMACCTL.IV [UR28] ;  /* 0x000000001c0079b9 */ /* 0x0005e20008000000 */
[----:B------:R-:W-:Y:S01]  /*0c50*/  NOP ;  /* 0x0000000000007918 */ /* 0x000fe20000000000 */
.L_x_28:
[----:B------:R-:W-:Y:S05]  /*0c60*/  @P0 BRA `(.L_x_29) ;  /* 0x00000000000c0947 */ /* 0x000fea0003800000 */
[----:B------:R0:W-:Y:S01]  /*0c70*/  UTMACMDFLUSH ;  /* 0x00000000000079b7 */ /* 0x0001e20000000000 */
[----:B------:R-:W-:Y:S05]  /*0c80*/  @P0 BRA `(.L_x_29) ;  /* 0x0000000000040947 */ /* 0x000fea0003800000 */
[----:B------:R-:W-:-:S04]  /*0c90*/  DEPBAR.LE SB0, 0x0 ;  /* 0x000080000000791a */ /* 0x000fc80000000000 */
.L_x_29:
[----:B------:R-:W-:Y:S05]  /*0ca0*/  WARPSYNC.ALL ;  /* 0x0000000000007948 */ /* 0x000fea0003800000 */
[----:B---3--:R-:W-:Y:S06]  /*0cb0*/  BAR.SYNC.DEFER_BLOCKING 0x0 ;  /* 0x0000000000007b1d */ /* 0x008fec0000010000 */
[----:B------:R-:W-:Y:S02]  /*0cc0*/  BSSY B3, `(.L_x_30) ;  /* 0x000000b000037945 */ /* 0x000fe40003800000 */
[----:B------:R-:W-:Y:S06]  /*0cd0*/  BAR.SYNC.DEFER_BLOCKING 0x0 ;  /* 0x0000000000007b1d */ /* 0x000fec0000010000 */
[----:B------:R3:W-:Y:S01]  /*0ce0*/  @!P0 STS [R12], RZ ;  /* 0x000000ff0c008388 */ /* 0x0007e20000000800 */
[----:B------:R-:W-:Y:S01]  /*0cf0*/  NOP ;  /* 0x0000000000007918 */ /* 0x000fe20000000000 */
[----:B------:R-:W-:Y:S05]  /*0d00*/  @P2 BRA `(.L_x_31) ;  /* 0x0000000000182947 */ /* 0x000fea0003800000 */
[----:B--2-4-:R-:W2:Y:S01]  /*0d10*/  LDS R4, [UR24+0x8] ;  /* 0x00000818ff047984 */ /* 0x014ea20008000800 */
[----:B------:R-:W4:Y:S01]  /*0d20*/  LDC.64 R8, c[0x0][0x220] ;  /* 0x00008800ff087b82 */ /* 0x000f220000000a00 */
[----:B------:R-:W-:Y:S02]  /*0d30*/  IMAD.MOV.U32 R5, RZ, RZ, 0x70 ;  /* 0x00000070ff057424 */ /* 0x000fe400078e00ff */
[----:B----4-:R4:W-:Y:S03]  /*0d40*/  STS.64 [UR24], R8 ;  /* 0x00000008ff007988 */ /* 0x0109e60008000a18 */
[----:B--2---:R-:W-:-:S05]  /*0d50*/  LOP3.LUT R4, R4, 0x10, R5, 0xd8, !PT ;  /* 0x0000001004047812 */ /* 0x004fca00078ed805 */
[----:B------:R4:W-:Y:S02]  /*0d60*/  STS [UR24+0x8], R4 ;  /* 0x00000804ff007988 */ /* 0x0009e40008000818 */
.L_x_31:
[----:B--2---:R-:W-:Y:S05]  /*0d70*/  BSYNC B3 ;  /* 0x0000000000037941 */ /* 0x004fea0003800000 */
.L_x_30:
[----:B------:R-:W-:Y:S04]  /*0d80*/  BSSY B4, `(.L_x_32) ;  /* 0x0000011000047945 */ /* 0x000fe80003800000 */
[----:B------:R-:W-:Y:S04]  /*0d90*/  BSSY B3, `(.L_x_33) ;  /* 0x000000e000037945 */ /* 0x000fe80003800000 */
[----:B------:R-:W-:Y:S05]  /*0da0*/  @P2 BRA `(.L_x_34) ;  /* 0x0000000000242947 */ /* 0x000fea0003800000 */
[----:B----4-:R-:W2:Y:S01]  /*0db0*/  LDS R4, [UR24+0x34] ;  /* 0x00003418ff047984 */ /* 0x010ea20008000800 */
[----:B------:R-:W-:-:S05]  /*0dc0*/  IMAD.MOV.U32 R5, RZ, RZ, 0x3f000000 ;  /* 0x3f000000ff057424 */ /* 0x000fca00078e00ff */
[----:B--2---:R-:W-:-:S05]  /*0dd0*/  LOP3.LUT R4, R4, 0xff000000, R5, 0xb8, !PT ;  /* 0xff00000004047812 */ /* 0x004fca00078eb805 */
[----:B------:R2:W-:Y:S01]  /*0de0*/  STS [UR24+0x34], R4 ;  /* 0x00003404ff007988 */ /* 0x0005e20008000818 */
[----:B------:R-:W-:Y:S05]  /*0df0*/  @P2 BRA `(.L_x_35) ;  /* 0x00000000001c2947 */ /* 0x000fea0003800000 */
[----:B--2---:R-:W2:Y:S01]  /*0e00*/  LDS R4, [UR24+0x38] ;  /* 0x00003818ff047984 */ /* 0x004ea20008000800 */
[----:B------:R-:W-:-:S05]  /*0e10*/  IMAD.MOV.U32 R5, RZ, RZ, 0x7f ;  /* 0x0000007fff057424 */ /* 0x000fca00078e00ff */
[----:B--2---:R-:W-:-:S05]  /*0e20*/  LOP3.LUT R4, R4, 0xff, R5, 0xb8, !PT ;  /* 0x000000ff04047812 */ /* 0x004fca00078eb805 */
[----:B------:R2:W-:Y:S02]  /*0e30*/  STS [UR24+0x38], R4 ;  /* 0x00003804ff007988 */ /* 0x0005e40008000818 */
.L_x_34:
[----:B------:R-:W-:Y:S05]  /*0e40*/  @P2 BREAK B3 ;  /* 0x0000000000032942 */ /* 0x000fea0003800000 */
[----:B------:R-:W-:Y:S05]  /*0e50*/  @P2 BRA `(.L_x_36) ;  /* 0x00000000000c2947 */ /* 0x000fea0003800000 */
[----:B------:R1:W-:Y:S02]  /*0e60*/  STS [UR24+0x20], R3 ;  /* 0x00002003ff007988 */ /* 0x0003e40008000818 */
.L_x_35:
[----:B------:R-:W-:Y:S05]  /*0e70*/  BSYNC B3 ;  /* 0x0000000000037941 */ /* 0x000fea0003800000 */
.L_x_33:
[----:B------:R1:W-:Y:S02]  /*0e80*/  @!P2 STS [UR24+0x24], R6 ;  /* 0x00002406ff00a988 */ /* 0x0003e40008000818 */
.L_x_36:
[----:B------:R-:W-:Y:S05]  /*0e90*/  BSYNC B4 ;  /* 0x0000000000047941 */ /* 0x000fea0003800000 */
.L_x_32:
[----:B------:R-:W-:Y:S05]  /*0ea0*/  WARPSYNC.ALL ;  /* 0x0000000000007948 */ /* 0x000fea0003800000 */
[----:B------:R-:W-:Y:S04]  /*0eb0*/  BSSY B4, `(.L_x_37) ;  /* 0x000000e000047945 */ /* 0x000fe80003800000 */
[----:B------:R-:W-:Y:S05]  /*0ec0*/  @P2 BRA `(.L_x_38) ;  /* 0x0000000000302947 */ /* 0x000fea0003800000 */
[----:B--2-4-:R-:W2:Y:S01]  /*0ed0*/  LDS R4, [UR24+0x34] ;  /* 0x00003418ff047984 */ /* 0x014ea20008000800 */
[----:B------:R-:W4:Y:S03]  /*0ee0*/  LDC.64 R8, c[0x0][0x248] ;  /* 0x00009200ff087b82 */ /* 0x000f260000000a00 */
[----:B-1----:R-:W1:Y:S01]  /*0ef0*/  LDS R3, [UR24+0x1c] ;  /* 0x00001c18ff037984 */ /* 0x002e620008000800 */
[C---:B----4-:R-:W-:Y:S01]  /*0f00*/  SHF.L.U64.HI R6, R8.reuse, 0x1, R9 ;  /* 0x0000000108067819 */ /* 0x050fe20000010209 */
[----:B------:R-:W-:-:S03]  /*0f10*/  IMAD.SHL.U32 R5, R8, 0x2, RZ ;  /* 0x0000000208057824 */ /* 0x000fc600078e00ff */
[--C-:B------:R-:W-:Y:S02]  /*0f20*/  SHF.R.U32.HI R8, RZ, 0x4, R6.reuse ;  /* 0x00000004ff087819 */ /* 0x100fe40000011606 */
[----:B------:R-:W-:-:S05]  /*0f30*/  SHF.R.U64 R5, R5, 0x4, R6 ;  /* 0x0000000405057819 */ /* 0x000fca0000001206 */
[----:B------:R4:W-:Y:S01]  /*0f40*/  STS [UR24+0xc], R5 ;  /* 0x00000c05ff007988 */ /* 0x0009e20008000818 */
[----:B--2---:R-:W-:Y:S02]  /*0f50*/  LOP3.LUT R4, R4, 0x7, RZ, 0xb8, !PT ;  /* 0x0000000704047812 */ /* 0x004fe400078eb8ff */
[----:B-1----:R-:W-:-:S03]  /*0f60*/  LOP3.LUT R3, R3, 0xf, R8, 0xb8, !PT ;  /* 0x0000000f03037812 */ /* 0x002fc600078eb808 */
[----:B------:R4:W-:Y:S04]  /*0f70*/  STS [UR24+0x34], R4 ;  /* 0x00003404ff007988 */ /* 0x0009e80008000818 */
[----:B------:R4:W-:Y:S02]  /*0f80*/  STS [UR24+0x1c], R3 ;  /* 0x00001c03ff007988 */ /* 0x0009e40008000818 */
.L_x_38:
[----:B------:R-:W-:Y:S05]  /*0f90*/  BSYNC B4 ;  /* 0x0000000000047941 */ /* 0x000fea0003800000 */
.L_x_37:
[----:B------:R-:W-:Y:S04]  /*0fa0*/  BSSY B4, `(.L_x_39) ;  /* 0x000001a000047945 */ /* 0x000fe80003800000 */
[----:B------:R-:W-:Y:S04]  /*0fb0*/  BSSY B5, `(.L_x_40) ;  /* 0x0000015000057945 */ /* 0x000fe80003800000 */
[----:B------:R-:W-:Y:S05]  /*0fc0*/  @P2 BRA `(.L_x_41) ;  /* 0x0000000000202947 */ /* 0x000fea0003800000 */
[----:B-1--4-:R-:W1:Y:S02]  /*0fd0*/  LDS R3, [UR24+0x34] ;  /* 0x00003418ff037984 */ /* 0x012e640008000800 */
[----:B-1----:R-:W-:-:S05]  /*0fe0*/  LOP3.LUT R3, R3, 0x38, RZ, 0xb8, !PT ;  /* 0x0000003803037812 */ /* 0x002fca00078eb8ff */
[----:B------:R1:W-:Y:S01]  /*0ff0*/  STS [UR24+0x34], R3 ;  /* 0x00003403ff007988 */ /* 0x0003e20008000818 */
[----:B------:R-:W-:Y:S05]  /*1000*/  @P2 BRA `(.L_x_42) ;  /* 0x0000000000202947 */ /* 0x000fea0003800000 */
[----:B-1----:R-:W1:Y:S01]  /*1010*/  LDS R3, [UR24+0x8] ;  /* 0x00000818ff037984 */ /* 0x002e620008000800 */
[----:B--2---:R-:W-:-:S05]  /*1020*/  IMAD.MOV.U32 R4, RZ, RZ, 0x780 ;  /* 0x00000780ff047424 */ /* 0x004fca00078e00ff */
[----:B-1----:R-:W-:-:S05]  /*1030*/  LOP3.LUT R3, R3, 0x300, R4, 0xd8, !PT ;  /* 0x0000030003037812 */ /* 0x002fca00078ed804 */
[----:B------:R1:W-:Y:S02]  /*1040*/  STS [UR24+0x8], R3 ;  /* 0x00000803ff007988 */ /* 0x0003e40008000818 */
.L_x_41:
[----:B------:R-:W-:Y:S05]  /*1050*/  @P2 BRA `(.L_x_43) ;  /* 0x0000000000282947 */ /* 0x000fea0003800000 */
[----:B-1--4-:R-:W1:Y:S02]  /*1060*/  LDS R3, [UR24+0x8] ;  /* 0x00000818ff037984 */ /* 0x012e640008000800 */
[----:B-1----:R-:W-:-:S05]  /*1070*/  LOP3.LUT R3, R3, 0x1800, RZ, 0xb8, !PT ;  /* 0x0000180003037812 */ /* 0x002fca00078eb8ff */
[----:B------:R4:W-:Y:S02]  /*1080*/  STS [UR24+0x8], R3 ;  /* 0x00000803ff007988 */ /* 0x0009e40008000818 */
.L_x_42:
[----:B------:R-:W-:Y:S05]  /*1090*/  @P2 BREAK B5 ;  /* 0x0000000000052942 */ /* 0x000fea0003800000 */
[----:B------:R-:W-:Y:S05]  /*10a0*/  @P2 BRA `(.L_x_44) ;  /* 0x0000000000242947 */ /* 0x000fea0003800000 */
[----:B-1--4-:R-:W1:Y:S01]  /*10b0*/  LDS R3, [UR24+0x8] ;  /* 0x00000818ff037984 */ /* 0x012e620008000800 */
[----:B--2---:R-:W-:-:S05]  /*10c0*/  IMAD.MOV.U32 R4, RZ, RZ, 0x6000 ;  /* 0x00006000ff047424 */ /* 0x004fca00078e00ff */
[----:B-1----:R-:W-:-:S04]  /*10d0*/  LOP3.LUT R3, R3, 0x6000, R4, 0xd8, !PT ;  /* 0x0000600003037812 */ /* 0x002fc800078ed804 */
[----:B------:R-:W-:-:S05]  /*10e0*/  LOP3.LUT R3, R3, 0x400000, RZ, 0xb8, !PT ;  /* 0x0040000003037812 */ /* 0x000fca00078eb8ff */
[----:B------:R1:W-:Y:S02]  /*10f0*/  STS [UR24+0x8], R3 ;  /* 0x00000803ff007988 */ /* 0x0003e40008000818 */
.L_x_43:
[----:B------:R-:W-:Y:S05]  /*1100*/  BSYNC B5 ;  /* 0x0000000000057941 */ /* 0x000fea0003800000 */
.L_x_40:
[----:B-1--4-:R-:W1:Y:S02]  /*1110*/  @!P2 LDS R3, [UR24+0x8] ;  /* 0x00000818ff03a984 */ /* 0x012e640008000800 */
[----:B-1----:R-:W-:-:S05]  /*1120*/  @!P2 LOP3.LUT R3, R3, 0x8000, RZ, 0xb8, !PT ;  /* 0x000080000303a812 */ /* 0x002fca00078eb8ff */
[----:B------:R1:W-:Y:S02]  /*1130*/  @!P2 STS [UR24+0x8], R3 ;  /* 0x00000803ff00a988 */ /* 0x0003e40008000818 */
.L_x_44:
[----:B------:R-:W-:Y:S05]  /*1140*/  BSYNC B4 ;  /* 0x0000000000047941 */ /* 0x000fea0003800000 */
.L_x_39:
[----:B------:R-:W-:Y:S05]  /*1150*/  WARPSYNC.ALL ;  /* 0x0000000000007948 */ /* 0x000fea0003800000 */
[----:B------:R-:W-:Y:S01]  /*1160*/  UIADD3 UR5, UR5, 0x100, URZ ;  /* 0x0000010005057890 */ /* 0x000fe2000fffe03f */
[----:B------:R-:W-:Y:S02]  /*1170*/  ISETP.GE.AND P1, PT, R13, 0x1, PT ;  /* 0x000000010d00780c */ /* 0x000fe40003f26270 */
[----:B------:R-:W-:Y:S02]  /*1180*/  CS2R R88, SRZ ;  /* 0x0000000000587805 */ /* 0x000fe4000001ff00 */
[----:B------:R-:W-:Y:S01]  /*1190*/  CS2R R90, SRZ ;  /* 0x00000000005a7805 */ /* 0x000fe2000001ff00 */
[----:B------:R-:W-:Y:S01]  /*11a0*/  UIADD3 UR30, UP0, UR5, UR30, URZ ;  /* 0x0000001e051e7290 */ /* 0x000fe2000ff1e03f */
[----:B------:R-:W-:-:S02]  /*11b0*/  CS2R R92, SRZ ;  /* 0x00000000005c7805 */ /* 0x000fc4000001ff00 */
[----:B------:R-:W-:Y:S02]  /*11c0*/  CS2R R94, SRZ ;  /* 0x00000000005e7805 */ /* 0x000fe4000001ff00 */
[----:B------:R-:W-:Y:S01]  /*11d0*/  CS2R R96, SRZ ;  /* 0x0000000000607805 */ /* 0x000fe2000001ff00 */
[----:B------:R-:W-:Y:S01]  /*11e0*/  ULEA.HI.X.SX32 UR31, UR5, UR31, 0x1, UP0 ;  /* 0x0000001f051f7291 */ /* 0x000fe200080f0e3f */
[----:B------:R-:W-:Y:S02]  /*11f0*/  CS2R R98, SRZ ;  /* 0x0000000000627805 */ /* 0x000fe4000001ff00 */
[----:B------:R-:W-:Y:S02]  /*1200*/  CS2R R100, SRZ ;  /* 0x0000000000647805 */ /* 0x000fe4000001ff00 */
[----:B------:R-:W-:Y:S02]  /*1210*/  CS2R R102, SRZ ;  /* 0x0000000000667805 */ /* 0x000fe4000001ff00 */
[----:B------:R-:W-:-:S02]  /*1220*/  CS2R R104, SRZ ;  /* 0x0000000000687805 */ /* 0x000fc4000001ff00 */
[----:B------:R-:W-:Y:S02]  /*1230*/  CS2R R106, SRZ ;  /* 0x00000000006a7805 */ /* 0x000fe4000001ff00 */
[----:B------:R-:W-:Y:S02]  /*1240*/  CS2R R108, SRZ ;  /* 0x00000000006c7805 */ /* 0x000fe4000001ff00 */
        /* <DEDUP_REMOVED lines=39> */
[----:B------:R-:W-:Y:S01]  /*14c0*/  CS2R R60, SRZ ;  /* 0x00000000003c7805 */ /* 0x000fe2000001ff00 */
[----:B------:R-:W-:Y:S01]  /*14d0*/  IMAD.MOV.U32 R62, RZ, RZ, RZ ;  /* 0x000000ffff3e7224 */ /* 0x000fe200078e00ff */
[----:B------:R-:W-:Y:S06]  /*14e0*/  @P0 BRA `(.L_x_45) ;  /* 0x0000000000280947 */ /* 0x000fec0003800000 */
[----:B-1--4-:R-:W1:Y:S01]  /*14f0*/  S2R R3, SR_LANEID ;  /* 0x0000000000037919 */ /* 0x012e620000000000 */
[----:B------:R-:W-:Y:S05]  /*1500*/  WARPSYNC.ALL ;  /* 0x0000000000007948 */ /* 0x000fea0003800000 */
[----:B-1----:R-:W-:-:S05]  /*1510*/  IMAD.SHL.U32 R6, R3, 0x4, RZ ;  /* 0x0000000403067824 */ /* 0x002fca00078e00ff */
[----:B------:R-:W1:Y:S01]  /*1520*/  LDS R3, [R6+UR24] ;  /* 0x0000001806037984 */ /* 0x000e620008000800 */
[----:B--2---:R-:W-:-:S05]  /*1530*/  IADD3 R4, P3, R6, UR30, RZ ;  /* 0x0000001e06047c10 */ /* 0x004fca000ff7e0ff */
[----:B------:R-:W-:-:S05]  /*1540*/  IMAD.X R5, RZ, RZ, UR31, P3 ;  /* 0x0000001fff057e24 */ /* 0x000fca00098e06ff */
[----:B-1----:R1:W2:Y:S01]  /*1550*/  ATOMG.E.EXCH.STRONG.GPU PT, RZ, [R4], R3 ;  /* 0x0000000304ff73a8 */ /* 0x0022a200041ee100 */
[----:B------:R-:W-:-:S04]  /*1560*/  DEPBAR {5,4,3,2,1,0} ;  /* 0x0000003f0000791a */ /* 0x000fc80000000000 */
[----:B------:R1:W-:Y:S01]  /*1570*/  UTMACCTL.IV [UR30] ;  /* 0x000000001e0079b9 */ /* 0x0003e20008000000 */
[----:B------:R-:W-:Y:S01]  /*1580*/  NOP ;  /* 0x0000000000007918 */ /* 0x000fe20000000000 */
.L_x_45:
[----:B------:R-:W-:Y:S05]  /*1590*/  @P0 BRA `(.L_x_46) ;  /* 0x00000000000c0947 */ /* 0x000fea0003800000 */
[----:B------:R0:W-:Y:S01]  /*15a0*/  UTMACMDFLUSH ;  /* 0x00000000000079b7 */ /* 0x0001e20000000000 */
[----:B------:R-:W-:Y:S05]  /*15b0*/  @P0 BRA `(.L_x_46) ;  /* 0x0000000000040947 */ /* 0x000fea0003800000 */
[----:B------:R-:W-:-:S04]  /*15c0*/  DEPBAR.LE SB0, 0x0 ;  /* 0x000080000000791a */ /* 0x000fc80000000000 */
.L_x_46:
[----:B------:R-:W-:Y:S05]  /*15d0*/  WARPSYNC.ALL ;  /* 0x0000000000007948 */ /* 0x000fea0003800000 */
[----:B--2---:R-:W-:Y:S01]  /*15e0*/  BAR.SYNC.DEFER_BLOCKING 0x0 ;  /* 0x0000000000007b1d */ /* 0x004fe20000010000 */
[----:B------:R-:W-:Y:S01]  /*15f0*/  USHF.L.U32 UR11, UR25, 0x7, URZ ;  /* 0x00000007190b7899 */ /* 0x000fe2000800063f */
[----:B------:R-:W-:Y:S01]  /*1600*/  IMAD.MOV.U32 R63, RZ, RZ, RZ ;  /* 0x000000ffff3f7224 */ /* 0x000fe200078e00ff */
[----:B------:R-:W-:Y:S01]  /*1610*/  USHF.L.U32 UR15, UR40, 0x7, URZ ;  /* 0x00000007280f7899 */ /* 0x000fe2000800063f */
[----:B------:R-:W-:Y:S02]  /*1620*/  CS2R R64, SRZ ;  /* 0x0000000000407805 */ /* 0x000fe4000001ff00 */
[----:B------:R-:W-:Y:S01]  /*1630*/  CS2R R66, SRZ ;  /* 0x0000000000427805 */ /* 0x000fe2000001ff00 */
[----:B------:R-:W-:Y:S01]  /*1640*/  VOTEU.ALL UP0, P2 ;  /* 0x00000000003f7886 */ /* 0x000fe20001000000 */
[----:B------:R-:W-:Y:S01]  /*1650*/  UMOV UR6, 0x1 ;  /* 0x0000000100067882 */ /* 0x000fe20000000000 */
[----:B------:R-:W-:Y:S01]  /*1660*/  VOTEU.ALL UP1, P2 ;  /* 0x00000000003f7886 */ /* 0x000fe20001020000 */
[----:B------:R-:W-:-:S02]  /*1670*/  CS2R R68, SRZ ;  /* 0x0000000000447805 */ /* 0x000fc4000001ff00 */
[----:B------:R-:W-:Y:S01]  /*1680*/  CS2R R70, SRZ ;  /* 0x0000000000467805 */ /* 0x000fe2000001ff00 */
[----:B------:R-:W-:-:S04]  /*1690*/  @!UP0 UIADD3 UR8, -UR6, 0x100000, URZ ;  /* 0x0010000006088890 */ /* 0x000fc8000fffe13f */
[----:B------:R-:W-:Y:S02]  /*16a0*/  @!UP0 USHF.L.U32 UR9, UR8, 0xb, URZ ;  /* 0x0000000b08098899 */ /* 0x000fe4000800063f */
[----:B------:R-:W-:Y:S01]  /*16b0*/  @!UP0 USHF.L.U32 UR8, UR8, 0x1, URZ ;  /* 0x0000000108088899 */ /* 0x000fe2000800063f */
[----:B------:R-:W-:Y:S01]  /*16c0*/  CS2R R72, SRZ ;  /* 0x0000000000487805 */ /* 0x000fe2000001ff00 */
[----:B------:R-:W-:-:S04]  /*16d0*/  @!UP0 UIADD3 UR6, -UR6, 0x100000, URZ ;  /* 0x0010000006068890 */ /* 0x000fc8000fffe13f */
[----:B------:R-:W-:Y:S02]  /*16e0*/  @!UP0 USHF.L.U32 UR7, UR6, 0xb, URZ ;  /* 0x0000000b06078899 */ /* 0x000fe4000800063f */
[----:B------:R-:W-:Y:S01]  /*16f0*/  @!UP0 USHF.L.U32 UR6, UR6, 0x1, URZ ;  /* 0x0000000106068899 */ /* 0x000fe2000800063f */
[----:B------:R-:W-:Y:S01]  /*1700*/  CS2R R74, SRZ ;  /* 0x00000000004a7805 */ /* 0x000fe2000001ff00 */
[----:B------:R-:W-:Y:S01]  /*1710*/  VOTEU.ALL UP0, P2 ;  /* 0x00000000003f7886 */ /* 0x000fe20001000000 */
[----:B------:R-:W-:Y:S02]  /*1720*/  CS2R R76, SRZ ;  /* 0x00000000004c7805 */ /* 0x000fe4000001ff00 */
[----:B------:R-:W-:Y:S02]  /*1730*/  CS2R R78, SRZ ;  /* 0x00000000004e7805 */ /* 0x000fe4000001ff00 */
[----:B------:R-:W-:Y:S02]  /*1740*/  CS2R R80, SRZ ;  /* 0x0000000000507805 */ /* 0x000fe4000001ff00 */
[----:B------:R-:W-:-:S02]  /*1750*/  CS2R R82, SRZ ;  /* 0x0000000000527805 */ /* 0x000fc4000001ff00 */
[----:B------:R-:W-:Y:S02]  /*1760*/  CS2R R84, SRZ ;  /* 0x0000000000547805 */ /* 0x000fe4000001ff00 */
[----:B------:R-:W-:Y:S01]  /*1770*/  CS2R R86, SRZ ;  /* 0x0000000000567805 */ /* 0x000fe2000001ff00 */
[----:B------:R-:W2:Y:S02]  /*1780*/  FENCE.VIEW.ASYNC.S ;  /* 0x00000000000073c6 */ /* 0x000ea40000000000 */
[----:B--2---:R2:W4:Y:S02]  /*1790*/  @!UP0 SYNCS.EXCH.64 URZ, [UR24+0x10000], UR8 ;  /* 0x01000008183f85b2 */ /* 0x0045240008000100 */
[----:B----4-:R-:W-:Y:S06]  /*17a0*/  BAR.SYNC.DEFER_BLOCKING 0x0 ;  /* 0x0000000000007b1d */ /* 0x010fec0000010000 */
[----:B------:R2:W4:Y:S01]  /*17b0*/  @!UP1 SYNCS.EXCH.64 URZ, [UR24+0x10008], UR6 ;  /* 0x01000806183f95b2 */ /* 0x0005220008000100 */
[----:B------:R-:W-:Y:S05]  /*17c0*/  @!P1 BRA `(.L_x_47) ;  /* 0x00000008002c9947 */ /* 0x000fea0003800000 */
        /* <DEDUP_REMOVED lines=63> */
[----:B------:R-:W-:Y:S01]  /*1bc0*/  CS2R R86, SRZ ;  /* 0x0000000000567805 */ /* 0x000fe2000001ff00 */
[----:B------:R-:W-:Y:S01]  /*1bd0*/  UMOV UR5, URZ ;  /* 0x0000003f00057c82 */ /* 0x000fe20008000000 */
[----:B------:R-:W-:-:S05]  /*1be0*/  UMOV UR14, URZ ;  /* 0x0000003f000e7c82 */ /* 0x000fca0008000000 */
.L_x_49:
[----:B----4-:R-:W-:Y:S01]  /*1bf0*/  BAR.SYNC.DEFER_BLOCKING 0x0 ;  /* 0x0000000000007b1d */ /* 0x010fe20000010000 */
[----:B------:R-:W-:Y:S01]  /*1c00*/  ULEA UR22, UR5, UR24, 0x3 ;  /* 0x0000001805167291 */ /* 0x000fe2000f8e183f */
[----:B-1----:R-:W-:Y:S01]  /*1c10*/  @!P2 IMAD.MOV.U32 R4, RZ, RZ, 0x8000 ;  /* 0x00008000ff04a424 */ /* 0x002fe200078e00ff */
[----:B------:R-:W-:Y:S01]  /*1c20*/  ELECT P0, URZ, PT ;  /* 0x00000000003f782f */ /* 0x000fe20003800000 */
[----:B------:R-:W-:Y:S01]  /*1c30*/  IMAD.U32 R3, RZ, RZ, UR4 ;  /* 0x00000004ff037e24 */ /* 0x000fe2000f8e00ff */
[----:B------:R-:W-:Y:S02]  /*1c40*/  ULEA UR12, UR5, UR24, 0xe ;  /* 0x00000018050c7291 */ /* 0x000fe4000f8e703f */
[C---:B------:R-:W-:Y:S02]  /*1c50*/  ISETP.LT.U32.AND P0, PT, R2.reuse, 0x20, P0 ;  /* 0x000000200200780c */ /* 0x040fe40000701070 */
[----:B------:R-:W-:Y:S02]  /*1c60*/  ELECT P1, URZ, PT ;  /* 0x00000000003f782f */ /* 0x000fe40003820000 */
[----:B------:R-:W-:Y:S01]  /*1c70*/  SHF.L.U32 R3, R3, 0x1f, RZ ;  /* 0x0000001f03037819 */ /* 0x000fe200000006ff */
[----:B--2---:R-:W-:Y:S01]  /*1c80*/  UIADD3 UR8, UR12, 0x8000, URZ ;  /* 0x000080000c087890 */ /* 0x004fe2000fffe03f */
[----:B------:R-:W-:Y:S01]  /*1c90*/  ISETP.LT.U32.AND P1, PT, R2, 0x20, P1 ;  /* 0x000000200200780c */ /* 0x000fe20000f21070 */
[----:B------:R-:W-:Y:S01]  /*1ca0*/  UMOV UR10, UR14 ;  /* 0x0000000e000a7c82 */ /* 0x000fe20008000000 */
[----:B------:R-:W-:-:S02]  /*1cb0*/  USHF.R.U32.HI UR16, URZ, 0x4, UR12 ;  /* 0x000000043f107899 */ /* 0x000fc4000801160c */
[----:B------:R-:W-:Y:S02]  /*1cc0*/  USHF.R.U32.HI UR18, URZ, 0x4, UR8 ;  /* 0x000000043f127899 */ /* 0x000fe40008011608 */
[----:B------:R-:W-:Y:S01]  /*1cd0*/  USGXT.U32 UR16, UR16, 0xe ;  /* 0x0000000e1010789a */ /* 0x000fe20008000000 */
[----:B------:R-:W-:Y:S01]  /*1ce0*/  VOTEU.ANY UP0, P0 ;  /* 0x00000000003f7886 */ /* 0x000fe20000000100 */
[----:B------:R-:W-:Y:S01]  /*1cf0*/  VOTEU.ANY UP2, P0 ;  /* 0x00000000003f7886 */ /* 0x000fe20000040100 */
[----:B------:R-:W-:Y:S01]  /*1d00*/  USGXT.U32 UR18, UR18, 0xe ;  /* 0x0000000e1212789a */ /* 0x000fe20008000000 */
[----:B------:R1:W-:Y:S01]  /*1d10*/  @!P2 SYNCS.ARRIVE.TRANS64 RZ, [UR22+0x10000], R4 ;  /* 0x01000004ffffa9a7 */ /* 0x0003e20008000016 */
[----:B------:R2:W-:Y:S06]  /*1d20*/  MEMBAR.ALL.CTA ;  /* 0x0000000000007992 */ /* 0x0005ec0000008000 */
[----:B--2---:R-:W2:Y:S01]  /*1d30*/  FENCE.VIEW.ASYNC.S ;  /* 0x00000000000073c6 */ /* 0x004ea20000000000 */
[----:B------:R-:W-:Y:S01]  /*1d40*/  @UP0 UIADD3 UR13, UR22, 0x10000, URZ ;  /* 0x00010000160d0890 */ /* 0x000fe2000fffe03f */
[----:B------:R-:W-:Y:S01]  /*1d50*/  @UP0 UMOV UR6, UR26 ;  /* 0x0000001a00060c82 */ /* 0x000fe20008000000 */
[----:B------:R-:W-:Y:S01]  /*1d60*/  @UP0 UMOV UR7, UR27 ;  /* 0x0000001b00070c82 */ /* 0x000fe20008000000 */
[----:B--2---:R-:W-:Y:S01]  /*1d70*/  VOTEU.ANY UP1, P1 ;  /* 0x00000000003f7886 */ /* 0x004fe20000820100 */
[----:B------:R-:W-:Y:S01]  /*1d80*/  VOTEU.ANY UP3, P1 ;  /* 0x00000000003f7886 */ /* 0x000fe20000860100 */
[----:B------:R-:W-:Y:S01]  /*1d90*/  UMOV UR17, 0x40000040 ;  /* 0x4000004000117882 */ /* 0x000fe20000000000 */
[----:B------:R-:W-:-:S02]  /*1da0*/  UMOV UR19, 0x40000040 ;  /* 0x4000004000137882 */ /* 0x000fc40000000000 */
[----:B------:R-:W-:Y:S01]  /*1db0*/  @UP1 UIADD3 UR9, UR22, 0x10000, URZ ;  /* 0x0001000016091890 */ /* 0x000fe2000fffe03f */
[----:B------:R-:W-:Y:S01]  /*1dc0*/  @UP1 UMOV UR20, UR28 ;  /* 0x0000001c00141c82 */ /* 0x000fe20008000000 */
[----:B------:R-:W-:Y:S01]  /*1dd0*/  @UP1 UMOV UR21, UR29 ;  /* 0x0000001d00151c82 */ /* 0x000fe20008000000 */
[----:B------:R-:W-:Y:S06]  /*1de0*/  BAR.SYNC.DEFER_BLOCKING 0x0 ;  /* 0x0000000000007b1d */ /* 0x000fec0000010000 */
[----:B------:R1:W-:Y:S02]  /*1df0*/  @UP2 UTMALDG.2D [UR12], [UR6] ;  /* 0x0000000c060025b4 */ /* 0x0003e40008008000 */
[----:B------:R-:W-:Y:S06]  /*1e00*/  BAR.SYNC.DEFER_BLOCKING 0x0 ;  /* 0x0000000000007b1d */ /* 0x000fec0000010000 */
[----:B------:R1:W-:Y:S02]  /*1e10*/  @UP3 UTMALDG.2D [UR8], [UR20] ;  /* 0x00000008140035b4 */ /* 0x0003e40008008000 */
[----:B------:R-:W-:Y:S06]  /*1e20*/  BAR.SYNC.DEFER_BLOCKING 0x0 ;  /* 0x0000000000007b1d */ /* 0x000fec0000010000 */
[----:B------:R-:W2:Y:S02]  /*1e30*/  SYNCS.PHASECHK.TRANS64.TRYWAIT P0, [UR22+0x10000], R3 ;  /* 0x01000003ff0075a7 */ /* 0x000ea40008000156 */
[----:B-12---:R-:W-:Y:S05]  /*1e40*/  @!P0 BRA `(.L_x_48) ;  /* 0x0000000800688947 */ /* 0x006fea0003800000 */
.L_x_50:
[----:B------:R-:W-:Y:S02]  /*1e50*/  WARPGROUP.DEPBAR.LE gsb0, 0x0 ;  /* 0x00008000000079c5 */ /* 0x000fe40000010000 */
[----:B------:R-:W-:Y:S01]  /*1e60*/  WARPGROUP.ARRIVE ;  /* 0x00000000000079c5 */ /* 0x000fe20000000000 */
[----:B------:R-:W-:Y:S01]  /*1e70*/  UIADD3 UR20, UP0, UR16, 0x2, URZ ;  /* 0x0000000210147890 */ /* 0x000fe2000ff1e03f */
[----:B------:R-:W1:Y:S01]  /*1e80*/  LDC R3, c[0x0][0x230] ;  /* 0x00008c00ff037b82 */ /* 0x000e620000000800 */
[----:B------:R-:W-:Y:S01]  /*1e90*/  UIADD3 UR22, UP1, UR18, 0x2, URZ ;  /* 0x0000000212167890 */ /* 0x000fe2000ff3e03f */
[----:B------:R-:W-:Y:S02]  /*1ea0*/  UMOV UR6, URZ ;  /* 0x0000003f00067c82 */ /* 0x000fe40008000000 */
[----:B------:R-:W-:Y:S01]  /*1eb0*/  HGMMA.64x128x16.F32 R88, gdesc[UR16], R88 ;  /* 0x01e00000105879f0 */ /* 0x000fe20008700858 */
[----:B------:R-:W-:Y:S01]  /*1ec0*/  UMOV UR7, URZ ;  /* 0x0000003f00077c82 */ /* 0x000fe20008000000 */
[----:B------:R-:W-:-:S02]  /*1ed0*/  UIADD3.X UR21, UR6, 0x40000040, URZ, UP0, !UPT ;  /* 0x4000004006157890 */ /* 0x000fc400087fe43f */
[----:B------:R-:W-:Y:S02]  /*1ee0*/  UIADD3.X UR23, UR7, 0x40000040, URZ, UP1, !UPT ;  /* 0x4000004007177890 */ /* 0x000fe40008ffe43f */
[----:B------:R-:W-:Y:S02]  /*1ef0*/  UIADD3.64 UR36, UR20, 0x2, URZ ;  /* 0x0000000214247897 */ /* 0x000fe4000fffe03f */
[----:B------:R-:W-:Y:S02]  /*1f00*/  UIADD3.64 UR38, UR22, 0x2, URZ ;  /* 0x0000000216267897 */ /* 0x000fe4000fffe03f */
[----:B------:R-:W-:Y:S02]  /*1f10*/  UIADD3.64 UR32, UR20, 0x4, URZ ;  /* 0x0000000414207897 */ /* 0x000fe4000fffe03f */
[----:B------:R-:W-:Y:S02]  /*1f20*/  UIADD3.64 UR34, UR22, 0x4, URZ ;  /* 0x0000000416227897 */ /* 0x000fe4000fffe03f */
[----:B------:R-:W-:-:S02]  /*1f30*/  UIADD3.64 UR16, UR20, 0x1fe, URZ ;  /* 0x000001fe14107897 */ /* 0x000fc4000fffe03f */
[----:B------:R-:W-:Y:S02]  /*1f40*/  UIADD3 UR14, UR14, 0x40, URZ ;  /* 0x000000400e0e7890 */ /* 0x000fe4000fffe03f */
[----:B------:R-:W-:-:S04]  /*1f50*/  UIADD3 UR5, UR5, 0x1, URZ ;  /* 0x0000000105057890 */ /* 0x000fc8000fffe03f */
[----:B-1----:R-:W-:Y:S01]  /*1f60*/  ISETP.LE.AND P0, PT, R3, UR14, PT ;  /* 0x0000000e03007c0c */ /* 0x002fe2000bf03270 */
[----:B------:R-:W-:-:S04]  /*1f70*/  UISETP.NE.U32.AND UP0, UPT, UR5, 0x2, UPT ;  /* 0x000000020500788c */ /* 0x000fc8000bf05070 */
[----:B------:R-:W-:Y:S02]  /*1f80*/  USEL UR6, URZ, 0x1, UP0 ;  /* 0x000000013f067887 */ /* 0x000fe40008000000 */
[----:B------:R-:W-:Y:S02]  /*1f90*/  USEL UR5, UR5, URZ, UP0 ;  /* 0x0000003f05057287 */ /* 0x000fe40008000000 */
[----:B------:R-:W-:Y:S01]  /*1fa0*/  ULOP3.LUT UR4, UR4, UR6, URZ, 0x3c, !UPT ;  /* 0x0000000604047292 */ /* 0x000fe2000f8e3c3f */
[----:B------:R-:W-:-:S12]  /*1fb0*/  HGMMA.64x128x16.F32 R88, gdesc[UR20], R88 ;  /* 0x01e00000145879f0 */ /* 0x000fd80008700858 */
[----:B------:R-:W-:Y:S01]  /*1fc0*/  HGMMA.64x128x16.F32 R88, gdesc[UR36], R88 ;  /* 0x01e00000245879f0 */ /* 0x000fe20008700858 */
[----:B------:R-:W-:-:S11]  /*1fd0*/  UIADD3.64 UR36, UR20, 0x202, URZ ;  /* 0x0000020214247897 */ /* 0x000fd6000fffe03f */
[----:B------:R-:W-:Y:S01]  /*1fe0*/  HGMMA.64x128x16.F32 R88, gdesc[UR32], R88 ;  /* 0x01e00000205879f0 */ /* 0x000fe20008700858 */
[----:B------:R-:W-:-:S11]  /*1ff0*/  UIADD3.64 UR32, UR20, 0x204, URZ ;  /* 0x0000020414207897 */ /* 0x000fd6000fffe03f */
[----:B------:R-:W-:Y:S01]  /*2000*/  HGMMA.64x128x16.F32 R24, gdesc[UR16], R24 ;  /* 0x01e00000101879f0 */ /* 0x000fe20008700818 */
[----:B------:R-:W-:Y:S01]  /*2010*/  UIADD3.64 UR16, UR20, 0x200, URZ ;  /* 0x0000020014107897 */ /* 0x000fe2000fffe03f */
[----:B------:R-:W-:Y:S01]  /*2020*/  UMOV UR18, UR22 ;  /* 0x0000001600127c82 */ /* 0x000fe20008000000 */
[----:B------:R-:W-:-:S09]  /*2030*/  UMOV UR19, UR23 ;  /* 0x0000001700137c82 */ /* 0x000fd20008000000 */
[----:B------:R-:W-:-:S12]  /*2040*/  HGMMA.64x128x16.F32 R24, gdesc[UR16], R24 ;  /* 0x01e00000101879f0 */ /* 0x000fd80008700818 */
[----:B------:R-:W-:-:S12]  /*2050*/  HGMMA.64x128x16.F32 R24, gdesc[UR36], R24 ;  /* 0x01e00000241879f0 */ /* 0x000fd80008700818 */
[----:B------:R-:W-:Y:S01]  /*2060*/  HGMMA.64x128x16.F32 R24, gdesc[UR32], R24, gsb0 ;  /* 0x01e00000201879f0 */ /* 0x000fe20008000818 */
[----:B------:R-:W-:Y:S05]  /*2070*/  @!P0 BRA `(.L_x_49) ;  /* 0xfffffff800dc8947 */ /* 0x000fea000383ffff */
.L_x_47:
[----:B------:R-:W-:Y:S02]  /*2080*/  WARPGROUP.DEPBAR.LE gsb0, 0x0 ;  /* 0x00008000000079c5 */ /* 0x000fe40000010000 */
[----:B----4-:R-:W-:Y:S01]  /*2090*/  BAR.SYNC.DEFER_BLOCKING 0x0 ;  /* 0x0000000000007b1d */ /* 0x010fe20000010000 */
[C---:B-1----:R-:W-:Y:S01]  /*20a0*/  IMAD.SHL.U32 R3, R0.reuse, 0x80, RZ ;  /* 0x0000008000037824 */ /* 0x042fe200078e00ff */
[----:B------:R-:W-:Y:S01]  /*20b0*/  ELECT P0, URZ, PT ;  /* 0x00000000003f782f */ /* 0x000fe20003800000 */
[----:B------:R-:W-:Y:S01]  /*20c0*/  IMAD.SHL.U32 R4, R0, 0x10, RZ ;  /* 0x0000001000047824 */ /* 0x000fe200078e00ff */
[----:B------:R-:W-:Y:S02]  /*20d0*/  F2FP.F16.F32.PACK_AB R88, R89, R88 ;  /* 0x000000585958723e */ /* 0x000fe400000000ff */
[----:B------:R-:W-:Y:S01]  /*20e0*/  LOP3.LUT R3, R3, 0x780, RZ, 0xc0, !PT ;  /* 0x0000078003037812 */ /* 0x000fe200078ec0ff */
[----:B------:R-:W-:Y:S01]  /*20f0*/  UMOV UR10, UR15 ;  /* 0x0000000f000a7c82 */ /* 0x000fe20008000000 */
[----:B------:R-:W-:-:S02]  /*2100*/  ISETP.LT.U32.AND P0, PT, R2, 0x40, P0 ;  /* 0x000000400200780c */ /* 0x000fc40000701070 */
[----:B------:R-:W-:Y:S01]  /*2110*/  LOP3.LUT R5, R3, 0x70, R4, 0xf8, !PT ;  /* 0x0000007003057812 */ /* 0x000fe200078ef804 */
[----:B------:R-:W-:Y:S01]  /*2120*/  IMAD.SHL.U32 R3, R0, 0x40, RZ ;  /* 0x0000004000037824 */ /* 0x000fe200078e00ff */
[----:B------:R-:W-:Y:S02]  /*2130*/  F2FP.F16.F32.PACK_AB R89, R91, R90 ;  /* 0x0000005a5b59723e */ /* 0x000fe400000000ff */
[--C-:B------:R-:W-:Y:S02]  /*2140*/  LOP3.LUT R4, R5, 0x10, R0.reuse, 0x78, !PT ;  /* 0x0000001005047812 */ /* 0x100fe400078e7800 */
[----:B------:R-:W-:Y:S02]  /*2150*/  SHF.R.U32.HI R0, RZ, 0x5, R0 ;  /* 0x00000005ff007819 */ /* 0x000fe40000011600 */
[----:B------:R-:W-:Y:S02]  /*2160*/  LOP3.LUT R3, R4, 0x1800, R3, 0xf8, !PT ;  /* 0x0000180004037812 */ /* 0x000fe400078ef803 */
[----:B------:R-:W-:Y:S01]  /*2170*/  F2FP.F16.F32.PACK_AB R120, R121, R120 ;  /* 0x000000787978723e */ /* 0x000fe200000000ff */
[----:B------:R-:W-:Y:S01]  /*2180*/  VOTEU.ANY UP0, P0 ;  /* 0x00000000003f7886 */ /* 0x000fe20000000100 */
[----:B------:R-:W-:Y:S01]  /*2190*/  R2UR UR5, R0 ;  /* 0x00000000000572ca */ /* 0x000fe200000e0000 */
[C---:B------:R-:W-:Y:S01]  /*21a0*/  VIADD R0, R3.reuse, UR24 ;  /* 0x0000001803007c36 */ /* 0x040fe20008000000 */
[----:B------:R-:W1:Y:S02]  /*21b0*/  @!P2 SYNCS.CCTL.IV [UR24+0x10000] ;  /* 0x01000000ff00a9b1 */ /* 0x000e640008000018 */
[----:B-1----:R-:W-:Y:S01]  /*21c0*/  BAR.SYNC.DEFER_BLOCKING 0x0 ;  /* 0x0000000000007b1d */ /* 0x002fe20000010000 */
[----:B------:R-:W-:-:S02]  /*21d0*/  LOP3.LUT R2, R3, 0x20, RZ, 0x3c, !PT ;  /* 0x0000002003027812 */ /* 0x000fc400078e3cff */
[----:B------:R-:W-:Y:S02]  /*21e0*/  F2FP.F16.F32.PACK_AB R90, R93, R92 ;  /* 0x0000005c5d5a723e */ /* 0x000fe400000000ff */
[----:B------:R-:W-:Y:S01]  /*21f0*/  F2FP.F16.F32.PACK_AB R91, R95, R94 ;  /* 0x0000005e5f5b723e */ /* 0x000fe200000000ff */
[----:B------:R-:W-:Y:S01]  /*2200*/  VIADD R2, R2, UR24 ;  /* 0x0000001802027c36 */ /* 0x000fe20008000000 */
[----:B------:R-:W-:Y:S01]  /*2210*/  F2FP.F16.F32.PACK_AB R121, R123, R122 ;  /* 0x0000007a7b79723e */ /* 0x000fe200000000ff */
[----:B------:R-:W-:Y:S01]  /*2220*/  VOTEU.ANY UP1, P0 ;  /* 0x00000000003f7886 */ /* 0x000fe20000020100 */
[----:B------:R-:W-:Y:S01]  /*2230*/  F2FP.F16.F32.PACK_AB R24, R25, R24 ;  /* 0x000000181918723e */ /* 0x000fe200000000ff */
[----:B------:R-:W-:Y:S01]  /*2240*/  ULOP3.LUT UR5, UR5, 0x1, URZ, 0xc0, !UPT ;  /* 0x0000000105057892 */ /* 0x000fe2000f8ec03f */
[----:B------:R-:W-:Y:S01]  /*2250*/  F2FP.F16.F32.PACK_AB R122, R125, R124 ;  /* 0x0000007c7d7a723e */ /* 0x000fe200000000ff */
[----:B--2---:R-:W-:Y:S01]  /*2260*/  @UP0 UMOV UR6, UR30 ;  /* 0x0000001e00060c82 */ /* 0x004fe20008000000 */
[----:B------:R-:W-:Y:S01]  /*2270*/  F2FP.F16.F32.PACK_AB R123, R127, R126 ;  /* 0x0000007e7f7b723e */ /* 0x000fe200000000ff */
[----:B------:R-:W-:Y:S01]  /*2280*/  ULEA UR9, UR5, UR11, 0x6 ;  /* 0x0000000b05097291 */ /* 0x000fe2000f8e303f */
[----:B------:R-:W-:Y:S01]  /*2290*/  F2FP.F16.F32.PACK_AB R25, R27, R26 ;  /* 0x0000001a1b19723e */ /* 0x000fe200000000ff */
[----:B------:R-:W-:Y:S01]  /*22a0*/  ULEA UR8, UR5, UR24, 0xe ;  /* 0x0000001805087291 */ /* 0x000fe2000f8e703f */
[----:B------:R-:W-:Y:S01]  /*22b0*/  F2FP.F16.F32.PACK_AB R56, R57, R56 ;  /* 0x000000383938723e */ /* 0x000fe200000000ff */
[----:B------:R-:W-:Y:S01]  /*22c0*/  @UP0 UMOV UR7, UR31 ;  /* 0x0000001f00070c82 */ /* 0x000fe20008000000 */
[----:B------:R-:W-:-:S02]  /*22d0*/  F2FP.F16.F32.PACK_AB R96, R97, R96 ;  /* 0x000000606160723e */ /* 0x000fc400000000ff */
[----:B------:R-:W-:Y:S02]  /*22e0*/  F2FP.F16.F32.PACK_AB R26, R29, R28 ;  /* 0x0000001c1d1a723e */ /* 0x000fe400000000ff */
[----:B------:R-:W-:Y:S01]  /*22f0*/  F2FP.F16.F32.PACK_AB R27, R31, R30 ;  /* 0x0000001e1f1b723e */ /* 0x000fe200000000ff */
[----:B------:R-:W1:Y:S01]  /*2300*/  @!P2 SYNCS.CCTL.IV [UR24+0x10008] ;  /* 0x01000800ff00a9b1 */ /* 0x000e620008000018 */
[----:B------:R-:W-:Y:S01]  /*2310*/  F2FP.F16.F32.PACK_AB R57, R59, R58 ;  /* 0x0000003a3b39723e */ /* 0x000fe200000000ff */
[----:B-1----:R-:W-:Y:S01]  /*2320*/  STSM.16.M88.4 [R0], R88 ;  /* 0x0000005800007844 */ /* 0x002fe20000000200 */
[----:B------:R-:W-:Y:S02]  /*2330*/  F2FP.F16.F32.PACK_AB R97, R99, R98 ;  /* 0x000000626361723e */ /* 0x000fe400000000ff */
[----:B------:R-:W-:Y:S01]  /*2340*/  F2FP.F16.F32.PACK_AB R128, R129, R128 ;  /* 0x000000808180723e */ /* 0x000fe200000000ff */
[----:B------:R-:W-:Y:S01]  /*2350*/  STSM.16.M88.4 [R0+0x4000], R120 ;  /* 0x0040007800007844 */ /* 0x000fe20000000200 */
[----:B------:R-:W-:-:S02]  /*2360*/  F2FP.F16.F32.PACK_AB R58, R61, R60 ;  /* 0x0000003c3d3a723e */ /* 0x000fc400000000ff */
[----:B------:R-:W-:Y:S01]  /*2370*/  F2FP.F16.F32.PACK_AB R59, R63, R62 ;  /* 0x0000003e3f3b723e */ /* 0x000fe200000000ff */
[----:B------:R-:W-:Y:S01]  /*2380*/  STSM.16.M88.4 [R0+0x2000], R24 ;  /* 0x0020001800007844 */ /* 0x000fe20000000200 */
[----:B------:R-:W-:Y:S02]  /*2390*/  LOP3.LUT R4, R3, 0x40, RZ, 0x3c, !PT ;  /* 0x0000004003047812 */ /* 0x000fe400078e3cff */
[----:B------:R-:W-:Y:S01]  /*23a0*/  F2FP.F16.F32.PACK_AB R98, R101, R100 ;  /* 0x000000646562723e */ /* 0x000fe200000000ff */
[----:B------:R-:W-:Y:S01]  /*23b0*/  STSM.16.M88.4 [R0+0x6000], R56 ;  /* 0x0060003800007844 */ /* 0x000fe20000000200 */
[----:B------:R-:W-:Y:S01]  /*23c0*/  F2FP.F16.F32.PACK_AB R99, R103, R102 ;  /* 0x000000666763723e */ /* 0x000fe200000000ff */
[----:B------:R-:W-:Y:S01]  /*23d0*/  VIADD R4, R4, UR24 ;  /* 0x0000001804047c36 */ /* 0x000fe20008000000 */
[----:B------:R-:W-:Y:S02]  /*23e0*/  F2FP.F16.F32.PACK_AB R129, R131, R130 ;  /* 0x000000828381723e */ /* 0x000fe400000000ff */
[----:B------:R-:W-:Y:S01]  /*23f0*/  F2FP.F16.F32.PACK_AB R32, R33, R32 ;  /* 0x000000202120723e */ /* 0x000fe200000000ff */
[----:B------:R-:W-:Y:S01]  /*2400*/  STSM.16.M88.4 [R2], R96 ;  /* 0x0000006002007844 */ /* 0x000fe20000000200 */
[----:B------:R-:W-:-:S02]  /*2410*/  F2FP.F16.F32.PACK_AB R130, R133, R132 ;  /* 0x000000848582723e */ /* 0x000fc400000000ff */
[----:B------:R-:W-:Y:S02]  /*2420*/  F2FP.F16.F32.PACK_AB R131, R135, R134 ;  /* 0x000000868783723e */ /* 0x000fe400000000ff */
[----:B------:R-:W-:Y:S02]  /*2430*/  F2FP.F16.F32.PACK_AB R33, R35, R34 ;  /* 0x000000222321723e */ /* 0x000fe400000000ff */
[----:B------:R-:W-:Y:S01]  /*2440*/  F2FP.F16.F32.PACK_AB R64, R65, R64 ;  /* 0x000000404140723e */ /* 0x000fe200000000ff */
[----:B------:R-:W-:Y:S01]  /*2450*/  STSM.16.M88.4 [R2+0x4000], R128 ;  /* 0x0040008002007844 */ /* 0x000fe20000000200 */
[----:B------:R-:W-:Y:S02]  /*2460*/  F2FP.F16.F32.PACK_AB R104, R105, R104 ;  /* 0x000000686968723e */ /* 0x000fe400000000ff */
[----:B------:R-:W-:Y:S02]  /*2470*/  F2FP.F16.F32.PACK_AB R34, R37, R36 ;  /* 0x000000242522723e */ /* 0x000fe400000000ff */
[----:B------:R-:W-:-:S02]  /*2480*/  F2FP.F16.F32.PACK_AB R35, R39, R38 ;  /* 0x000000262723723e */ /* 0x000fc400000000ff */
[----:B------:R-:W-:Y:S02]  /*2490*/  F2FP.F16.F32.PACK_AB R65, R67, R66 ;  /* 0x000000424341723e */ /* 0x000fe400000000ff */
[----:B------:R-:W-:Y:S01]  /*24a0*/  F2FP.F16.F32.PACK_AB R105, R107, R106 ;  /* 0x0000006a6b69723e */ /* 0x000fe200000000ff */
[----:B------:R-:W-:Y:S01]  /*24b0*/  STSM.16.M88.4 [R2+0x2000], R32 ;  /* 0x0020002002007844 */ /* 0x000fe20000000200 */
[----:B------:R-:W-:Y:S02]  /*24c0*/  F2FP.F16.F32.PACK_AB R136, R137, R136 ;  /* 0x000000888988723e */ /* 0x000fe400000000ff */
[----:B------:R-:W-:Y:S02]  /*24d0*/  F2FP.F16.F32.PACK_AB R66, R69, R68 ;  /* 0x000000444542723e */ /* 0x000fe400000000ff */
[----:B------:R-:W-:Y:S02]  /*24e0*/  F2FP.F16.F32.PACK_AB R67, R71, R70 ;  /* 0x000000464743723e */ /* 0x000fe400000000ff */
[----:B------:R-:W-:-:S02]  /*24f0*/  LOP3.LUT R3, R3, 0x60, RZ, 0x3c, !PT ;  /* 0x0000006003037812 */ /* 0x000fc400078e3cff */
[----:B------:R-:W-:Y:S01]  /*2500*/  F2FP.F16.F32.PACK_AB R106, R109, R108 ;  /* 0x0000006c6d6a723e */ /* 0x000fe200000000ff */
[----:B------:R-:W-:Y:S01]  /*2510*/  STSM.16.M88.4 [R2+0x6000], R64 ;  /* 0x0060004002007844 */ /* 0x000fe20000000200 */
[----:B------:R-:W-:Y:S01]  /*2520*/  F2FP.F16.F32.PACK_AB R107, R111, R110 ;  /* 0x0000006e6f6b723e */ /* 0x000fe200000000ff */
[----:B------:R-:W-:Y:S01]  /*2530*/  VIADD R3, R3, UR24 ;  /* 0x0000001803037c36 */ /* 0x000fe20008000000 */
[----:B------:R-:W-:Y:S02]  /*2540*/  F2FP.F16.F32.PACK_AB R137, R139, R138 ;  /* 0x0000008a8b89723e */ /* 0x000fe400000000ff */
[----:B------:R-:W-:Y:S01]  /*2550*/  F2FP.F16.F32.PACK_AB R40, R41, R40 ;  /* 0x000000282928723e */ /* 0x000fe200000000ff */
[----:B------:R-:W-:Y:S01]  /*2560*/  STSM.16.M88.4 [R4], R104 ;  /* 0x0000006804007844 */ /* 0x000fe20000000200 */
        /* <DEDUP_REMOVED lines=8> */
[----:B------:R-:W-:-:S02]  /*25f0*/  F2FP.F16.F32.PACK_AB R73, R75, R74 ;  /* 0x0000004a4b49723e */ /* 0x000fc400000000ff */
[----:B------:R-:W-:Y:S01]  /*2600*/  F2FP.F16.F32.PACK_AB R113, R115, R114 ;  /* 0x000000727371723e */ /* 0x000fe200000000ff */
[----:B------:R-:W-:Y:S01]  /*2610*/  STSM.16.M88.4 [R4+0x2000], R40 ;  /* 0x0020002804007844 */ /* 0x000fe20000000200 */
[----:B------:R-:W-:Y:S02]  /*2620*/  F2FP.F16.F32.PACK_AB R144, R145, R144 ;  /* 0x000000909190723e */ /* 0x000fe400000000ff */
[----:B------:R-:W-:Y:S02]  /*2630*/  F2FP.F16.F32.PACK_AB R74, R77, R76 ;  /* 0x0000004c4d4a723e */ /* 0x000fe400000000ff */
[----:B------:R-:W-:Y:S02]  /*2640*/  F2FP.F16.F32.PACK_AB R75, R79, R78 ;  /* 0x0000004e4f4b723e */ /* 0x000fe400000000ff */
[----:B------:R-:W-:Y:S02]  /*2650*/  F2FP.F16.F32.PACK_AB R114, R117, R116 ;  /* 0x000000747572723e */ /* 0x000fe400000000ff */
[----:B------:R-:W-:Y:S01]  /*2660*/  F2FP.F16.F32.PACK_AB R115, R119, R118 ;  /* 0x000000767773723e */ /* 0x000fe200000000ff */
[----:B------:R-:W-:Y:S01]  /*2670*/  STSM.16.M88.4 [R4+0x6000], R72 ;  /* 0x0060004804007844 */ /* 0x000fe20000000200 */
[----:B------:R-:W-:-:S02]  /*2680*/  F2FP.F16.F32.PACK_AB R145, R147, R146 ;  /* 0x000000929391723e */ /* 0x000fc400000000ff */
[----:B------:R-:W-:Y:S01]  /*2690*/  F2FP.F16.F32.PACK_AB R48, R49, R48 ;  /* 0x000000303130723e */ /* 0x000fe200000000ff */
[----:B------:R-:W-:Y:S01]  /*26a0*/  STSM.16.M88.4 [R3], R112 ;  /* 0x0000007003007844 */ /* 0x000fe20000000200 */
[----:B------:R-:W-:Y:S02]  /*26b0*/  F2FP.F16.F32.PACK_AB R146, R149, R148 ;  /* 0x000000949592723e */ /* 0x000fe400000000ff */
[----:B------:R-:W-:Y:S02]  /*26c0*/  F2FP.F16.F32.PACK_AB R147, R151, R150 ;  /* 0x000000969793723e */ /* 0x000fe400000000ff */
[----:B------:R-:W-:Y:S02]  /*26d0*/  F2FP.F16.F32.PACK_AB R49, R51, R50 ;  /* 0x000000323331723e */ /* 0x000fe400000000ff */
[----:B------:R-:W-:Y:S01]  /*26e0*/  F2FP.F16.F32.PACK_AB R80, R81, R80 ;  /* 0x000000505150723e */ /* 0x000fe200000000ff */
[----:B------:R-:W-:Y:S01]  /*26f0*/  STSM.16.M88.4 [R3+0x4000], R144 ;  /* 0x0040009003007844 */ /* 0x000fe20000000200 */
[----:B------:R-:W-:-:S02]  /*2700*/  F2FP.F16.F32.PACK_AB R50, R53, R52 ;  /* 0x000000343532723e */ /* 0x000fc400000000ff */
[----:B------:R-:W-:Y:S02]  /*2710*/  F2FP.F16.F32.PACK_AB R51, R55, R54 ;  /* 0x000000363733723e */ /* 0x000fe400000000ff */
[----:B------:R-:W-:Y:S02]  /*2720*/  F2FP.F16.F32.PACK_AB R81, R83, R82 ;  /* 0x000000525351723e */ /* 0x000fe400000000ff */
[----:B------:R-:W-:Y:S01]  /*2730*/  F2FP.F16.F32.PACK_AB R82, R85, R84 ;  /* 0x000000545552723e */ /* 0x000fe200000000ff */
[----:B------:R-:W-:Y:S01]  /*2740*/  STSM.16.M88.4 [R3+0x2000], R48 ;  /* 0x0020003003007844 */ /* 0x000fe20000000200 */
[----:B------:R-:W-:-:S05]  /*2750*/  F2FP.F16.F32.PACK_AB R83, R87, R86 ;  /* 0x000000565753723e */ /* 0x000fca00000000ff */
[----:B------:R-:W-:Y:S01]  /*2760*/  STSM.16.M88.4 [R3+0x6000], R80 ;  /* 0x0060005003007844 */ /* 0x000fe20000000200 */
[----:B------:R1:W-:Y:S06]  /*2770*/  MEMBAR.ALL.CTA ;  /* 0x0000000000007992 */ /* 0x0003ec0000008000 */
[----:B-1----:R-:W1:Y:S02]  /*2780*/  FENCE.VIEW.ASYNC.S ;  /* 0x00000000000073c6 */ /* 0x002e640000000000 */
[----:B-1----:R-:W-:Y:S06]  /*2790*/  BAR.SYNC.DEFER_BLOCKING 0x0 ;  /* 0x0000000000007b1d */ /* 0x002fec0000010000 */
[----:B------:R1:W-:Y:S01]  /*27a0*/  @UP1 UTMASTG.2D [UR8], [UR6] ;  /* 0x00000008060013b5 */ /* 0x0003e20008008000 */
[----:B------:R0:W-:Y:S01]  /*27b0*/  UTMACMDFLUSH ;  /* 0x00000000000079b7 */ /* 0x0001e20000000000 */
[----:B------:R-:W-:-:S04]  /*27c0*/  DEPBAR.LE SB0, 0x0 ;  /* 0x000080000000791a */ /* 0x000fc80000000000 */
[----:B------:R-:W-:Y:S06]  /*27d0*/  BAR.SYNC.DEFER_BLOCKING 0x0 ;  /* 0x0000000000007b1d */ /* 0x000fec0000010000 */
[----:B-1----:R-:W-:Y:S05]  /*27e0*/  EXIT ;  /* 0x000000000000794d */ /* 0x002fea0003800000 */
.L_x_48:
[----:B------:R-:W1:Y:S02]  /*27f0*/  SYNCS.PHASECHK.TRANS64.TRYWAIT P0, [UR22+0x10000], R3 ;  /* 0x01000003ff0075a7 */ /* 0x000e640008000156 */
[----:B-1----:R-:W-:Y:S05]  /*2800*/  @!P0 BRA `(.L_x_48) ;  /* 0xfffffffc00f88947 */ /* 0x002fea000383ffff */
[----:B------:R-:W-:Y:S05]  /*2810*/  BRA `(.L_x_50) ;  /* 0xfffffff4008c7947 */ /* 0x000fea000383ffff */
.L_x_51:
[----:B------:R-:W-:-:S00]  /*2820*/  BRA `(.L_x_51) ;  /* 0xfffffffc00fc7947 */ /* 0x000fc0000383ffff */
[----:B------:R-:W-:-:S00]  /*2830*/  NOP ;  /* 0x0000000000007918 */ /* 0x000fc00000000000 */
        /* <DEDUP_REMOVED lines=12> */
.L_x_52:


//--------------------- .nv.shared.gluon_wgmma    --------------------------
	.section	.nv.shared.gluon_wgmma,"aw",@nobits
	.sectionflags	@""
	.align	16
	.zero		1024


//--------------------- .nv.shared.reserved.0     --------------------------
	.section	.nv.shared.reserved.0,"aw",@nobits
	.weak		__nv_reservedSMEM_offset_0_alias
	.size		__nv_reservedSMEM_offset_0_alias, 0, 0
	.other		__nv_reservedSMEM_offset_0_alias,@"STO_CUDA_RESERVED_SHARED STV_DEFAULT"
__nv_reservedSMEM_offset_0_alias:
	.zero		0


//--------------------- .nv.constant0.gluon_wgmma --------------------------
	.section	.nv.constant0.gluon_wgmma,"a",@progbits
	.sectionflags	@""
	.align	4
.nv.constant0.gluon_wgmma:
	.zero		608


//--------------------- SYMBOLS --------------------------

	.type		.nv.reservedSmem.offset0,@object
	.size		.nv.reservedSmem.offset0,0x4
